	.target	sm_90a

	.elftype	@"ET_EXEC"


//--------------------- .note.nv.tkinfo           --------------------------
	.section	.note.nv.tkinfo,"",@"SHT_NOTE"
	.sectionflags	@"SHF_NOTE_NV_TKINFO"
	.tkinfo
        /*0018*/ 	.word	0x00000002
        /*0030*/ 	.string	""
        /*0030*/ 	.string	"ptxas"
        /*0030*/ 	.string	"Cuda compilation tools, release 13.0, V13.0.88"
        /*0030*/ 	.string	"Build cuda_13.0.r13.0/compiler.36424714_0"
        /*0030*/ 	.string	"-v  -suppress-debug-info  -lineinfo  -arch sm_90a "



//--------------------- .note.nv.cuinfo           --------------------------
	.section	.note.nv.cuinfo,"",@"SHT_NOTE"
	.sectionflags	@"SHF_NOTE_NV_CUINFO"
        /*0018*/ 	.short	0x0002
        /*001a*/ 	.short	0x005a
        /*001c*/ 	.short	0x0082
	.zero		2


//--------------------- .nv.info                  --------------------------
	.section	.nv.info,"",@"SHT_CUDA_INFO"
	.align	4


	//----- nvinfo : EIATTR_REGCOUNT
	.align		4
        /*0000*/ 	.byte	0x04, 0x2f
        /*0002*/ 	.short	(.L_1 - .L_0)
	.align		4
.L_0:
        /*0004*/ 	.word	index@(gluon_wgmma)
        /*0008*/ 	.word	0x0000003a


	//----- nvinfo : EIATTR_FRAME_SIZE
	.align		4
.L_1:
        /*000c*/ 	.byte	0x04, 0x11
        /*000e*/ 	.short	(.L_3 - .L_2)
	.align		4
.L_2:
        /*0010*/ 	.word	index@(gluon_wgmma)
        /*0014*/ 	.word	0x00000000


	//----- nvinfo : EIATTR_MIN_STACK_SIZE
	.align		4
.L_3:
        /*0018*/ 	.byte	0x04, 0x12
        /*001a*/ 	.short	(.L_5 - .L_4)
	.align		4
.L_4:
        /*001c*/ 	.word	index@(gluon_wgmma)
        /*0020*/ 	.word	0x00000000
.L_5:


//--------------------- .nv.compat                --------------------------
	.section	.nv.compat,"",@"SHT_CUDA_COMPAT_INFO"
	.align	4
        /*0000*/ 	.byte	0x02, 0x09, 0x01, 0x00, 0x02, 0x02, 0x04, 0x00, 0x02, 0x05, 0x05, 0x00, 0x03, 0x07, 0x01, 0x01
        /*0010*/ 	.byte	0x02, 0x03, 0x03, 0x00, 0x02, 0x06, 0x01, 0x00, 0x04, 0x0b, 0x08, 0x00, 0x00, 0x00, 0x00, 0x00
        /*0020*/ 	.byte	0x00, 0x00, 0x00, 0x00


//--------------------- .nv.info.gluon_wgmma      --------------------------
	.section	.nv.info.gluon_wgmma,"",@"SHT_CUDA_INFO"
	.sectionflags	@""
	.align	4


	//----- nvinfo : EIATTR_CUDA_API_VERSION
	.align		4
        /*0000*/ 	.byte	0x04, 0x37
        /*0002*/ 	.short	(.L_7 - .L_6)
.L_6:
        /*0004*/ 	.word	0x00000082


	//----- nvinfo : EIATTR_KPARAM_INFO
	.align		4
.L_7:
        /*0008*/ 	.byte	0x04, 0x17
        /*000a*/ 	.short	(.L_9 - .L_8)
.L_8:
        /*000c*/ 	.word	0x00000000
        /*0010*/ 	.short	0x000a
        /*0012*/ 	.short	0x0048
        /*0014*/ 	.byte	0x00, 0xf4, 0x21, 0x00


	//----- nvinfo : EIATTR_KPARAM_INFO
	.align		4
.L_9:
        /*0018*/ 	.byte	0x04, 0x17
        /*001a*/ 	.short	(.L_11 - .L_10)
.L_10:
        /*001c*/ 	.word	0x00000000
        /*0020*/ 	.short	0x0009
        /*0022*/ 	.short	0x0040
        /*0024*/ 	.byte	0x00, 0xf4, 0x21, 0x00


	//----- nvinfo : EIATTR_KPARAM_INFO
	.align		4
.L_11:
        /*0028*/ 	.byte	0x04, 0x17
        /*002a*/ 	.short	(.L_13 - .L_12)
.L_12:
        /*002c*/ 	.word	0x00000000
        /*0030*/ 	.short	0x0008
        /*0032*/ 	.short	0x0038
        /*0034*/ 	.byte	0x00, 0xf0, 0x21, 0x00


	//----- nvinfo : EIATTR_KPARAM_INFO
	.align		4
.L_13:
        /*0038*/ 	.byte	0x04, 0x17
        /*003a*/ 	.short	(.L_15 - .L_14)
.L_14:
        /*003c*/ 	.word	0x00000000
        /*0040*/ 	.short	0x0007
        /*0042*/ 	.short	0x0030
        /*0044*/ 	.byte	0x00, 0xf0, 0x21, 0x00


	//----- nvinfo : EIATTR_KPARAM_INFO
	.align		4
.L_15:
        /*0048*/ 	.byte	0x04, 0x17
        /*004a*/ 	.short	(.L_17 - .L_16)
.L_16:
        /*004c*/ 	.word	0x00000000
        /*0050*/ 	.short	0x0006
        /*0052*/ 	.short	0x0028
        /*0054*/ 	.byte	0x00, 0xf0, 0x21, 0x00


	//----- nvinfo : EIATTR_KPARAM_INFO
	.align		4
.L_17:
        /*0058*/ 	.byte	0x04, 0x17
        /*005a*/ 	.short	(.L_19 - .L_18)
.L_18:
        /*005c*/ 	.word	0x00000000
        /*0060*/ 	.short	0x0005
        /*0062*/ 	.short	0x0020
        /*0064*/ 	.byte	0x00, 0xf0, 0x11, 0x00


	//----- nvinfo : EIATTR_KPARAM_INFO
	.align		4
.L_19:
        /*0068*/ 	.byte	0x04, 0x17
        /*006a*/ 	.short	(.L_21 - .L_20)
.L_20:
        /*006c*/ 	.word	0x00000000
        /*0070*/ 	.short	0x0004
        /*0072*/ 	.short	0x001c
        /*0074*/ 	.byte	0x00, 0xf0, 0x11, 0x00


	//----- nvinfo : EIATTR_KPARAM_INFO
	.align		4
.L_21:
        /*0078*/ 	.byte	0x04, 0x17
        /*007a*/ 	.short	(.L_23 - .L_22)
.L_22:
        /*007c*/ 	.word	0x00000000
        /*0080*/ 	.short	0x0003
        /*0082*/ 	.short	0x0018
        /*0084*/ 	.byte	0x00, 0xf0, 0x11, 0x00


	//----- nvinfo : EIATTR_KPARAM_INFO
	.align		4
.L_23:
        /*0088*/ 	.byte	0x04, 0x17
        /*008a*/ 	.short	(.L_25 - .L_24)
.L_24:
        /*008c*/ 	.word	0x00000000
        /*0090*/ 	.short	0x0002
        /*0092*/ 	.short	0x0010
        /*0094*/ 	.byte	0x00, 0xf4, 0x21, 0x00


	//----- nvinfo : EIATTR_KPARAM_INFO
	.align		4
.L_25:
        /*0098*/ 	.byte	0x04, 0x17
        /*009a*/ 	.short	(.L_27 - .L_26)
.L_26:
        /*009c*/ 	.word	0x00000000
        /*00a0*/ 	.short	0x0001
        /*00a2*/ 	.short	0x0008
        /*00a4*/ 	.byte	0x00, 0xf4, 0x21, 0x00


	//----- nvinfo : EIATTR_KPARAM_INFO
	.align		4
.L_27:
        /*00a8*/ 	.byte	0x04, 0x17
        /*00aa*/ 	.short	(.L_29 - .L_28)
.L_28:
        /*00ac*/ 	.word	0x00000000
        /*00b0*/ 	.short	0x0000
        /*00b2*/ 	.short	0x0000
        /*00b4*/ 	.byte	0x00, 0xf4, 0x21, 0x00


	//----- nvinfo : EIATTR_SPARSE_MMA_MASK
	.align		4
.L_29:
        /*00b8*/ 	.byte	0x03, 0x50
        /*00ba*/ 	.short	0x0000


	//----- nvinfo : EIATTR_MAXREG_COUNT
	.align		4
        /*00bc*/ 	.byte	0x03, 0x1b
        /*00be*/ 	.short	0x00ff


	//----- nvinfo : EIATTR_NUM_BARRIERS
	.align		4
        /*00c0*/ 	.byte	0x02, 0x4c
        /*00c2*/ 	.byte	0x01
	.zero		1


	//----- nvinfo : EIATTR_MERCURY_ISA_VERSION
	.align		4
        /*00c4*/ 	.byte	0x03, 0x5f
        /*00c6*/ 	.short	0x0101


	//----- nvinfo : EIATTR_INT_WARP_WIDE_INSTR_OFFSETS
	.align		4
        /*00c8*/ 	.byte	0x04, 0x31
        /*00ca*/ 	.short	(.L_31 - .L_30)


	//   ....[0]....
.L_30:
        /*00cc*/ 	.word	0x00001280


	//   ....[1]....
        /*00d0*/ 	.word	0x000012a0


	//   ....[2]....
        /*00d4*/ 	.word	0x000012b0


	//   ....[3]....
        /*00d8*/ 	.word	0x00001390


	//   ....[4]....
        /*00dc*/ 	.word	0x00001650


	//   ....[5]....
        /*00e0*/ 	.word	0x00001660


	//   ....[6]....
        /*00e4*/ 	.word	0x000016d0


	//   ....[7]....
        /*00e8*/ 	.word	0x000016e0


	//   ....[8]....
        /*00ec*/ 	.word	0x00001b40


	//   ....[9]....
        /*00f0*/ 	.word	0x00001b60


	//----- nvinfo : EIATTR_COOP_GROUP_MASK_REGIDS
	.align		4
.L_31:
        /*00f4*/ 	.byte	0x04, 0x29
        /*00f6*/ 	.short	(.L_33 - .L_32)


	//   ....[0]....
.L_32:
        /*00f8*/ 	.word	0xffffffff


	//   ....[1]....
        /*00fc*/ 	.word	0xffffffff


	//   ....[2]....
        /*0100*/ 	.word	0xffffffff


	//----- nvinfo : EIATTR_COOP_GROUP_INSTR_OFFSETS
	.align		4
.L_33:
        /*0104*/ 	.byte	0x04, 0x28
        /*0106*/ 	.short	(.L_35 - .L_34)


	//   ....[0]....
.L_34:
        /*0108*/ 	.word	0x00000140


	//   ....[1]....
        /*010c*/ 	.word	0x000006e0


	//   ....[2]....
        /*0110*/ 	.word	0x00000cb0


	//----- nvinfo : EIATTR_MBARRIER_INSTR_OFFSETS
	.align		4
.L_35:
        /*0114*/ 	.byte	0x04, 0x39
        /*0116*/ 	.short	(.L_37 - .L_36)


	//   ....[0]....
.L_36:
        /*0118*/ 	.word	0x000013f0
        /*011c*/ 	.word	0x000000ff
        /*0120*/ 	.word	0x00009000
        /*0124*/ 	.short	0x0100
        /*0126*/ 	.byte	0x0c
	.zero		1


	//   ....[1]....
        /*0128*/ 	.word	0x00001410
        /*012c*/ 	.word	0x000000ff
        /*0130*/ 	.word	0x00009008
        /*0134*/ 	.short	0x0100
        /*0136*/ 	.byte	0x0c
	.zero		1


	//   ....[2]....
        /*0138*/ 	.word	0x00001440
        /*013c*/ 	.word	0x000000ff
        /*0140*/ 	.word	0x00009010
        /*0144*/ 	.short	0x0100
        /*0146*/ 	.byte	0x0c
	.zero		1


	//   ....[3]....
        /*0148*/ 	.word	0x00001790
        /*014c*/ 	.word	0x000000ff
        /*0150*/ 	.word	0x00009000
        /*0154*/ 	.short	0x010a
        /*0156*/ 	.byte	0x14
	.zero		1


	//   ....[4]....
        /*0158*/ 	.word	0x00001aa0
        /*015c*/ 	.word	0x000000ff
        /*0160*/ 	.word	0x00009000
        /*0164*/ 	.short	0x0108
        /*0166*/ 	.byte	0x0c
	.zero		1


	//   ....[5]....
        /*0168*/ 	.word	0x00001bb0
        /*016c*/ 	.word	0x000000ff
        /*0170*/ 	.word	0x00009008
        /*0174*/ 	.short	0x0108
        /*0176*/ 	.byte	0x0c
	.zero		1


	//   ....[6]....
        /*0178*/ 	.word	0x00001bf0
        /*017c*/ 	.word	0x000000ff
        /*0180*/ 	.word	0x00009010
        /*0184*/ 	.short	0x0108
        /*0186*/ 	.byte	0x0c
	.zero		1


	//   ....[7]....
        /*0188*/ 	.word	0x00001d80
        /*018c*/ 	.word	0x000000ff
        /*0190*/ 	.word	0x00009000
        /*0194*/ 	.short	0x010a
        /*0196*/ 	.byte	0x14
	.zero		1


	//----- nvinfo : EIATTR_NUM_MBARRIERS
	.align		4
.L_37:
        /*0198*/ 	.byte	0x03, 0x38
        /*019a*/ 	.short	0x0003


	//----- nvinfo : EIATTR_EXIT_INSTR_OFFSETS
	.align		4
        /*019c*/ 	.byte	0x04, 0x1c
        /*019e*/ 	.short	(.L_39 - .L_38)


	//   ....[0]....
.L_38:
        /*01a0*/ 	.word	0x00001d70


	//----- nvinfo : EIATTR_REQNTID
	.align		4
.L_39:
        /*01a4*/ 	.byte	0x04, 0x10
        /*01a6*/ 	.short	(.L_41 - .L_40)
.L_40:
        /*01a8*/ 	.word	0x00000100
        /*01ac*/ 	.word	0x00000001
        /*01b0*/ 	.word	0x00000001


	//----- nvinfo : EIATTR_CRS_STACK_SIZE
	.align		4
.L_41:
        /*01b4*/ 	.byte	0x04, 0x1e
        /*01b6*/ 	.short	(.L_43 - .L_42)
.L_42:
        /*01b8*/ 	.word	0x00000000


	//----- nvinfo : EIATTR_CBANK_PARAM_SIZE
	.align		4
.L_43:
        /*01bc*/ 	.byte	0x03, 0x19
        /*01be*/ 	.short	0x0050


	//----- nvinfo : EIATTR_PARAM_CBANK
	.align		4
        /*01c0*/ 	.byte	0x04, 0x0a
        /*01c2*/ 	.short	(.L_45 - .L_44)
	.align		4
.L_44:
        /*01c4*/ 	.word	index@(.nv.constant0.gluon_wgmma)
        /*01c8*/ 	.short	0x0210
        /*01ca*/ 	.short	0x0050


	//----- nvinfo : EIATTR_SW_WAR
	.align		4
.L_45:
        /*01cc*/ 	.byte	0x04, 0x36
        /*01ce*/ 	.short	(.L_47 - .L_46)
.L_46:
        /*01d0*/ 	.word	0x00000008
.L_47:


//--------------------- .nv.callgraph             --------------------------
	.section	.nv.callgraph,"",@"SHT_CUDA_CALLGRAPH"
	.align	4
	.sectionentsize	8
	.align		4
        /*0000*/ 	.word	0x00000000
	.align		4
        /*0004*/ 	.word	0xffffffff
	.align		4
        /*0008*/ 	.word	0x00000000
	.align		4
        /*000c*/ 	.word	0xfffffffe
	.align		4
        /*0010*/ 	.word	0x00000000
	.align		4
        /*0014*/ 	.word	0xfffffffd
	.align		4
        /*0018*/ 	.word	0x00000000
	.align		4
        /*001c*/ 	.word	0xfffffffc


//--------------------- .text.gluon_wgmma         --------------------------
	.section	.text.gluon_wgmma,"ax",@progbits
	.align	128
        .global         gluon_wgmma
        .type           gluon_wgmma,@function
        .size           gluon_wgmma,(.L_x_53 - gluon_wgmma)
        .other          gluon_wgmma,@"STO_CUDA_ENTRY STV_DEFAULT"
gluon_wgmma:
.text.gluon_wgmma:
[----:B------:R-:W-:Y:S01]  /*0000*/  LDC R1, c[0x0][0x28] ;  /* 0x00000a00ff017b82 */ /* 0x000fe20000000800 */
[----:B------:R-:W1:Y:S07]  /*0010*/  S2R R0, SR_TID.X ;  /* 0x0000000000007919 */ /* 0x000e6e0000002100 */
[----:B------:R-:W2:Y:S01]  /*0020*/  S2UR UR4, SR_CgaCtaId ;  /* 0x00000000000479c3 */ /* 0x000ea20000008800 */
[----:B------:R-:W-:Y:S01]  /*0030*/  UMOV UR12, 0x400 ;  /* 0x00000400000c7882 */ /* 0x000fe20000000000 */
[----:B------:R-:W-:Y:S01]  /*0040*/  ULDC UR6, c[0x0][0xc] ;  /* 0x0000030000067ab9 */ /* 0x000fe20000000800 */
[----:B------:R-:W-:Y:S01]  /*0050*/  ULDC.64 UR28, c[0x0][0x250] ;  /* 0x00009400001c7ab9 */ /* 0x000fe20000000a00 */
[----:B------:R-:W-:Y:S04]  /*0060*/  BSSY B0, `(.L_x_0) ;  /* 0x000001e000007945 */ /* 0x000fe80003800000 */
[----:B------:R-:W3:Y:S08]  /*0070*/  LDC R9, c[0x0][0x230] ;  /* 0x00008c00ff097b82 */ /* 0x000ef00000000800 */
[----:B------:R-:W-:Y:S08]  /*0080*/  S2UR UR31, SR_CTAID.Y ;  /* 0x00000000001f79c3 */ /* 0x000ff00000002600 */
[----:B------:R-:W4:Y:S01]  /*0090*/  S2UR UR5, SR_CTAID.Z ;  /* 0x00000000000579c3 */ /* 0x000f220000002700 */
[----:B--2---:R-:W-:-:S03]  /*00a0*/  ULEA UR12, UR4, UR12, 0x18 ;  /* 0x0000000c040c7291 */ /* 0x004fc6000f8ec03f */
[----:B------:R-:W-:Y:S01]  /*00b0*/  ULDC UR4, c[0x0][0x10] ;  /* 0x0000040000047ab9 */ /* 0x000fe20000000800 */
[----:B-1----:R-:W-:-:S03]  /*00c0*/  LOP3.LUT R7, R0, 0xff, RZ, 0xc0, !PT ;  /* 0x000000ff00077812 */ /* 0x002fc600078ec0ff */
[----:B------:R-:W1:Y:S01]  /*00d0*/  S2UR UR30, SR_CTAID.X ;  /* 0x00000000001e79c3 */ /* 0x000e620000002500 */
[----:B---3--:R-:W-:Y:S01]  /*00e0*/  VIADD R6, R9, 0xffffffff ;  /* 0xffffffff09067836 */ /* 0x008fe20000000000 */
[C---:B------:R-:W-:Y:S02]  /*00f0*/  ISETP.GE.U32.AND P0, PT, R7.reuse, 0x20, PT ;  /* 0x000000200700780c */ /* 0x040fe40003f06070 */
[C---:B------:R-:W-:Y:S02]  /*0100*/  ISETP.NE.U32.AND P2, PT, R7.reuse, RZ, PT ;  /* 0x000000ff0700720c */ /* 0x040fe40003f45070 */
[----:B------:R-:W-:Y:S02]  /*0110*/  LEA R3, R7, UR12, 0x2 ;  /* 0x0000000c07037c11 */ /* 0x000fe4000f8e10ff */
[----:B------:R-:W2:Y:S07]  /*0120*/  LDC R2, c[0x0][0x228] ;  /* 0x00008a00ff027b82 */ /* 0x000eae0000000800 */
[----:B------:R3:W-:Y:S01]  /*0130*/  @!P0 STS [R3], RZ ;  /* 0x000000ff03008388 */ /* 0x0007e20000000800 */
[----:B------:R-:W-:-:S03]  /*0140*/  NOP ;  /* 0x0000000000007918 */ /* 0x000fc60000000000 */
[----:B------:R3:W-:Y:S01]  /*0150*/  @!P2 STS [UR12+0x20], R6 ;  /* 0x00002006ff00a988 */ /* 0x0007e2000800080c */
[----:B----4-:R-:W-:-:S04]  /*0160*/  UIMAD UR4, UR5, UR4, UR31 ;  /* 0x00000004050472a4 */ /* 0x010fc8000f8e021f */
[----:B-1----:R-:W-:-:S04]  /*0170*/  UIMAD UR4, UR4, UR6, UR30 ;  /* 0x00000006040472a4 */ /* 0x002fc8000f8e021e */
[----:B------:R-:W-:Y:S01]  /*0180*/  UIMAD UR5, UR4, 0x180, URZ ;  /* 0x00000180040578a4 */ /* 0x000fe2000f8e023f */
[----:B--2---:R-:W-:Y:S02]  /*0190*/  VIADD R2, R2, 0xffffffff ;  /* 0xffffffff02027836 */ /* 0x004fe40000000000 */
[----:B------:R-:W-:Y:S01]  /*01a0*/  UMOV UR4, URZ ;  /* 0x0000003f00047c82 */ /* 0x000fe20008000000 */
[----:B------:R-:W-:-:S04]  /*01b0*/  UIADD3 UR24, UP0, UR5, UR28, URZ ;  /* 0x0000001c05187290 */ /* 0x000fc8000ff1e03f */
[----:B------:R-:W-:Y:S01]  /*01c0*/  ULEA.HI.X.SX32 UR25, UR5, UR29, 0x1, UP0 ;  /* 0x0000001d05197291 */ /* 0x000fe200080f0e3f */
[----:B---3--:R-:W-:Y:S11]  /*01d0*/  @P2 BRA `(.L_x_1) ;  /* 0x0000000000182947 */ /* 0x008ff60003800000 */
[----:B------:R-:W1:Y:S01]  /*01e0*/  LDS R4, [UR12+0x8] ;  /* 0x0000080cff047984 */ /* 0x000e620008000800 */
[----:B------:R-:W2:Y:S01]  /*01f0*/  LDC.64 R10, c[0x0][0x210] ;  /* 0x00008400ff0a7b82 */ /* 0x000ea20000000a00 */
[----:B------:R-:W-:Y:S02]  /*0200*/  IMAD.MOV.U32 R5, RZ, RZ, 0x70 ;  /* 0x00000070ff057424 */ /* 0x000fe400078e00ff */
[----:B--2---:R2:W-:Y:S03]  /*0210*/  STS.64 [UR12], R10 ;  /* 0x0000000aff007988 */ /* 0x0045e60008000a0c */
[----:B-1----:R-:W-:-:S05]  /*0220*/  LOP3.LUT R4, R4, 0x10, R5, 0xd8, !PT ;  /* 0x0000001004047812 */ /* 0x002fca00078ed805 */
[----:B------:R2:W-:Y:S02]  /*0230*/  STS [UR12+0x8], R4 ;  /* 0x00000804ff007988 */ /* 0x0005e4000800080c */
.L_x_1:
[----:B------:R-:W-:Y:S05]  /*0240*/  BSYNC B0 ;  /* 0x0000000000007941 */ /* 0x000fea0003800000 */
.L_x_0:
[----:B------:R-:W-:Y:S04]  /*0250*/  BSSY B0, `(.L_x_2) ;  /* 0x000000a000007945 */ /* 0x000fe80003800000 */
[----:B------:R-:W-:Y:S05]  /*0260*/  @P2 BRA `(.L_x_3) ;  /* 0x0000000000202947 */ /* 0x000fea0003800000 */
[----:B--2---:R-:W1:Y:S01]  /*0270*/  LDS R4, [UR12+0x34] ;  /* 0x0000340cff047984 */ /* 0x004e620008000800 */
[----:B------:R-:W-:Y:S02]  /*0280*/  IMAD.MOV.U32 R5, RZ, RZ, 0x3f000000 ;  /* 0x3f000000ff057424 */ /* 0x000fe400078e00ff */
[----:B------:R-:W-:Y:S01]  /*0290*/  @!P2 IMAD.MOV.U32 R8, RZ, RZ, 0x7f ;  /* 0x0000007fff08a424 */ /* 0x000fe200078e00ff */
[----:B------:R-:W2:Y:S02]  /*02a0*/  @!P2 LDS R11, [UR12+0x38] ;  /* 0x0000380cff0ba984 */ /* 0x000ea40008000800 */
[----:B-1----:R-:W-:Y:S02]  /*02b0*/  LOP3.LUT R4, R4, 0xff000000, R5, 0xb8, !PT ;  /* 0xff00000004047812 */ /* 0x002fe400078eb805 */
[----:B--2---:R-:W-:-:S03]  /*02c0*/  @!P2 LOP3.LUT R5, R11, 0xff, R8, 0xb8, !PT ;  /* 0x000000ff0b05a812 */ /* 0x004fc600078eb808 */
[----:B------:R1:W-:Y:S04]  /*02d0*/  STS [UR12+0x34], R4 ;  /* 0x00003404ff007988 */ /* 0x0003e8000800080c */
[----:B------:R1:W-:Y:S02]  /*02e0*/  @!P2 STS [UR12+0x38], R5 ;  /* 0x00003805ff00a988 */ /* 0x0003e4000800080c */
.L_x_3:
[----:B------:R-:W-:Y:S05]  /*02f0*/  BSYNC B0 ;  /* 0x0000000000007941 */ /* 0x000fea0003800000 */
.L_x_2:
[----:B------:R-:W-:Y:S04]  /*0300*/  BSSY B0, `(.L_x_4) ;  /* 0x000000a000007945 */ /* 0x000fe80003800000 */
[----:B------:R-:W-:Y:S05]  /*0310*/  @P2 BRA `(.L_x_5) ;  /* 0x0000000000202947 */ /* 0x000fea0003800000 */
[----:B-12---:R-:W1:Y:S01]  /*0320*/  LDS R4, [UR12+0x1c] ;  /* 0x00001c0cff047984 */ /* 0x006e620008000800 */
[----:B------:R-:W2:Y:S03]  /*0330*/  LDC.64 R12, c[0x0][0x238] ;  /* 0x00008e00ff0c7b82 */ /* 0x000ea60000000a00 */
[----:B------:R3:W-:Y:S01]  /*0340*/  STS [UR12+0x24], R2 ;  /* 0x00002402ff007988 */ /* 0x0007e2000800080c */
[--C-:B--2---:R-:W-:Y:S02]  /*0350*/  SHF.R.U32.HI R11, RZ, 0x4, R13.reuse ;  /* 0x00000004ff0b7819 */ /* 0x104fe4000001160d */
[----:B------:R-:W-:-:S05]  /*0360*/  SHF.R.U64 R5, R12, 0x4, R13 ;  /* 0x000000040c057819 */ /* 0x000fca000000120d */
[----:B------:R3:W-:Y:S01]  /*0370*/  STS [UR12+0xc], R5 ;  /* 0x00000c05ff007988 */ /* 0x0007e2000800080c */
[----:B-1----:R-:W-:-:S05]  /*0380*/  LOP3.LUT R4, R4, 0xf, R11, 0xb8, !PT ;  /* 0x0000000f04047812 */ /* 0x002fca00078eb80b */
[----:B------:R3:W-:Y:S02]  /*0390*/  STS [UR12+0x1c], R4 ;  /* 0x00001c04ff007988 */ /* 0x0007e4000800080c */
.L_x_5:
[----:B------:R-:W-:Y:S05]  /*03a0*/  BSYNC B0 ;  /* 0x0000000000007941 */ /* 0x000fea0003800000 */
.L_x_4:
[----:B------:R-:W-:Y:S04]  /*03b0*/  BSSY B1, `(.L_x_6) ;  /* 0x000001d000017945 */ /* 0x000fe80003800000 */
[----:B------:R-:W-:Y:S04]  /*03c0*/  BSSY B0, `(.L_x_7) ;  /* 0x0000018000007945 */ /* 0x000fe80003800000 */
[----:B------:R-:W-:Y:S05]  /*03d0*/  @P2 BRA `(.L_x_8) ;  /* 0x00000000001c2947 */ /* 0x000fea0003800000 */
[----:B-123--:R-:W1:Y:S02]  /*03e0*/  LDS R4, [UR12+0x34] ;  /* 0x0000340cff047984 */ /* 0x00ee640008000800 */
[----:B-1----:R-:W-:-:S05]  /*03f0*/  LOP3.LUT R4, R4, 0x7, RZ, 0xb8, !PT ;  /* 0x0000000704047812 */ /* 0x002fca00078eb8ff */
[----:B------:R1:W-:Y:S01]  /*0400*/  STS [UR12+0x34], R4 ;  /* 0x00003404ff007988 */ /* 0x0003e2000800080c */
[----:B------:R-:W-:Y:S05]  /*0410*/  @P2 BRA `(.L_x_9) ;  /* 0x00000000001c2947 */ /* 0x000fea0003800000 */
[----:B-1----:R-:W1:Y:S02]  /*0420*/  LDS R4, [UR12+0x34] ;  /* 0x0000340cff047984 */ /* 0x002e640008000800 */
[----:B-1----:R-:W-:-:S05]  /*0430*/  LOP3.LUT R4, R4, 0x38, RZ, 0xb8, !PT ;  /* 0x0000003804047812 */ /* 0x002fca00078eb8ff */
[----:B------:R4:W-:Y:S02]  /*0440*/  STS [UR12+0x34], R4 ;  /* 0x00003404ff007988 */ /* 0x0009e4000800080c */
.L_x_8:
[----:B------:R-:W-:Y:S05]  /*0450*/  @P2 BRA `(.L_x_10) ;  /* 0x00000000001c2947 */ /* 0x000fea0003800000 */
[----:B-1234-:R-:W1:Y:S02]  /*0460*/  LDS R4, [UR12+0x8] ;  /* 0x0000080cff047984 */ /* 0x01ee640008000800 */
[----:B-1----:R-:W-:-:S05]  /*0470*/  LOP3.LUT R4, R4, 0x780, RZ, 0xb8, !PT ;  /* 0x0000078004047812 */ /* 0x002fca00078eb8ff */
[----:B------:R2:W-:Y:S02]  /*0480*/  STS [UR12+0x8], R4 ;  /* 0x00000804ff007988 */ /* 0x0005e4000800080c */
.L_x_9:
[----:B------:R-:W-:Y:S05]  /*0490*/  @P2 BRA `(.L_x_11) ;  /* 0x0000000000282947 */ /* 0x000fea0003800000 */
[----:B-12---:R-:W1:Y:S02]  /*04a0*/  LDS R4, [UR12+0x8] ;  /* 0x0000080cff047984 */ /* 0x006e640008000800 */
[----:B-1----:R-:W-:-:S05]  /*04b0*/  LOP3.LUT R4, R4, 0x1800, RZ, 0xb8, !PT ;  /* 0x0000180004047812 */ /* 0x002fca00078eb8ff */
[----:B------:R5:W-:Y:S02]  /*04c0*/  STS [UR12+0x8], R4 ;  /* 0x00000804ff007988 */ /* 0x000be4000800080c */
.L_x_10:
[----:B------:R-:W-:Y:S05]  /*04d0*/  @P2 BREAK B0 ;  /* 0x0000000000002942 */ /* 0x000fea0003800000 */
[----:B------:R-:W-:Y:S05]  /*04e0*/  @P2 BRA `(.L_x_12) ;  /* 0x0000000000242947 */ /* 0x000fea0003800000 */
[----:B-1-3--:R-:W1:Y:S01]  /*04f0*/  LDS R5, [UR12+0x8] ;  /* 0x0000080cff057984 */ /* 0x00ae620008000800 */
[----:B--2-45:R-:W-:-:S05]  /*0500*/  IMAD.MOV.U32 R4, RZ, RZ, 0x6000 ;  /* 0x00006000ff047424 */ /* 0x034fca00078e00ff */
[----:B-1----:R-:W-:-:S04]  /*0510*/  LOP3.LUT R4, R5, 0x4000, R4, 0xd8, !PT ;  /* 0x0000400005047812 */ /* 0x002fc800078ed804 */
[----:B------:R-:W-:-:S05]  /*0520*/  LOP3.LUT R4, R4, 0x400000, RZ, 0xb8, !PT ;  /* 0x0040000004047812 */ /* 0x000fca00078eb8ff */
[----:B------:R3:W-:Y:S02]  /*0530*/  STS [UR12+0x8], R4 ;  /* 0x00000804ff007988 */ /* 0x0007e4000800080c */
.L_x_11:
[----:B------:R-:W-:Y:S05]  /*0540*/  BSYNC B0 ;  /* 0x0000000000007941 */ /* 0x000fea0003800000 */
.L_x_7:
[----:B-123--:R-:W1:Y:S02]  /*0550*/  @!P2 LDS R4, [UR12+0x8] ;  /* 0x0000080cff04a984 */ /* 0x00ee640008000800 */
[----:B-1----:R-:W-:-:S05]  /*0560*/  @!P2 LOP3.LUT R4, R4, 0x8000, RZ, 0xb8, !PT ;  /* 0x000080000404a812 */ /* 0x002fca00078eb8ff */
[----:B------:R1:W-:Y:S02]  /*0570*/  @!P2 STS [UR12+0x8], R4 ;  /* 0x00000804ff00a988 */ /* 0x0003e4000800080c */
.L_x_12:
[----:B------:R-:W-:Y:S05]  /*0580*/  BSYNC B1 ;  /* 0x0000000000017941 */ /* 0x000fea0003800000 */
.L_x_6:
[----:B------:R-:W-:Y:S05]  /*0590*/  WARPSYNC.ALL ;  /* 0x0000000000007948 */ /* 0x000fea0003800000 */
[----:B------:R-:W-:Y:S05]  /*05a0*/  @P0 BRA `(.L_x_13) ;  /* 0x0000000000280947 */ /* 0x000fea0003800000 */
[----:B-12345:R-:W1:Y:S01]  /*05b0*/  S2R R4, SR_LANEID ;  /* 0x0000000000047919 */ /* 0x03ee620000000000 */
[----:B------:R-:W-:Y:S05]  /*05c0*/  WARPSYNC.ALL ;  /* 0x0000000000007948 */ /* 0x000fea0003800000 */
[----:B-1----:R-:W-:-:S05]  /*05d0*/  IMAD.SHL.U32 R8, R4, 0x4, RZ ;  /* 0x0000000404087824 */ /* 0x002fca00078e00ff */
[----:B------:R-:W1:Y:S01]  /*05e0*/  LDS R11, [R8+UR12] ;  /* 0x0000000c080b7984 */ /* 0x000e620008000800 */
[----:B------:R-:W-:-:S05]  /*05f0*/  IADD3 R4, P1, R8, UR24, RZ ;  /* 0x0000001808047c10 */ /* 0x000fca000ff3e0ff */
[----:B------:R-:W-:-:S05]  /*0600*/  IMAD.X R5, RZ, RZ, UR25, P1 ;  /* 0x00000019ff057e24 */ /* 0x000fca00088e06ff */
[----:B-1----:R1:W2:Y:S01]  /*0610*/  ATOMG.E.EXCH.STRONG.GPU PT, RZ, [R4], R11 ;  /* 0x0000000b04ff73a8 */ /* 0x0022a200041ee100 */
[----:B------:R-:W-:-:S04]  /*0620*/  DEPBAR {5,4,3,2,1,0} ;  /* 0x0000003f0000791a */ /* 0x000fc80000000000 */
[----:B------:R1:W-:Y:S01]  /*0630*/  UTMACCTL.IV [UR24] ;  /* 0x00000000180079b9 */ /* 0x0003e20008000000 */
[----:B------:R-:W-:Y:S01]  /*0640*/  NOP ;  /* 0x0000000000007918 */ /* 0x000fe20000000000 */
.L_x_13:
[----:B------:R-:W-:Y:S05]  /*0650*/  @P0 BRA `(.L_x_14) ;  /* 0x00000000000c0947 */ /* 0x000fea0003800000 */
[----:B------:R0:W-:Y:S01]  /*0660*/  UTMACMDFLUSH ;  /* 0x00000000000079b7 */ /* 0x0001e20000000000 */
[----:B------:R-:W-:Y:S05]  /*0670*/  @P0 BRA `(.L_x_14) ;  /* 0x0000000000040947 */ /* 0x000fea0003800000 */
[----:B------:R-:W-:-:S04]  /*0680*/  DEPBAR.LE SB0, 0x0 ;  /* 0x000080000000791a */ /* 0x000fc80000000000 */
.L_x_14:
[----:B------:R-:W-:Y:S05]  /*0690*/  WARPSYNC.ALL ;  /* 0x0000000000007948 */ /* 0x000fea0003800000 */
[----:B--2---:R-:W-:Y:S06]  /*06a0*/  BAR.SYNC.DEFER_BLOCKING 0x0 ;  /* 0x0000000000007b1d */ /* 0x004fec0000010000 */
[----:B------:R-:W-:Y:S02]  /*06b0*/  BSSY B1, `(.L_x_15) ;  /* 0x000000b000017945 */ /* 0x000fe40003800000 */
[----:B------:R-:W-:Y:S06]  /*06c0*/  BAR.SYNC.DEFER_BLOCKING 0x0 ;  /* 0x0000000000007b1d */ /* 0x000fec0000010000 */
[----:B------:R2:W-:Y:S01]  /*06d0*/  @!P0 STS [R3], RZ ;  /* 0x000000ff03008388 */ /* 0x0005e20000000800 */
[----:B------:R-:W-:Y:S01]  /*06e0*/  NOP ;  /* 0x0000000000007918 */ /* 0x000fe20000000000 */
[----:B------:R-:W-:Y:S05]  /*06f0*/  @P2 BRA `(.L_x_16) ;  /* 0x0000000000182947 */ /* 0x000fea0003800000 */
[----:B-1-345:R-:W1:Y:S01]  /*0700*/  LDS R4, [UR12+0x8] ;  /* 0x0000080cff047984 */ /* 0x03ae620008000800 */
[----:B------:R-:W3:Y:S01]  /*0710*/  LDC.64 R10, c[0x0][0x218] ;  /* 0x00008600ff0a7b82 */ /* 0x000ee20000000a00 */
[----:B------:R-:W-:Y:S02]  /*0720*/  IMAD.MOV.U32 R5, RZ, RZ, 0x70 ;  /* 0x00000070ff057424 */ /* 0x000fe400078e00ff */
[----:B---3--:R3:W-:Y:S03]  /*0730*/  STS.64 [UR12], R10 ;  /* 0x0000000aff007988 */ /* 0x0087e60008000a0c */
[----:B-1----:R-:W-:-:S05]  /*0740*/  LOP3.LUT R4, R4, 0x10, R5, 0xd8, !PT ;  /* 0x0000001004047812 */ /* 0x002fca00078ed805 */
[----:B------:R3:W-:Y:S02]  /*0750*/  STS [UR12+0x8], R4 ;  /* 0x00000804ff007988 */ /* 0x0007e4000800080c */
.L_x_16:
[----:B-1----:R-:W-:Y:S05]  /*0760*/  BSYNC B1 ;  /* 0x0000000000017941 */ /* 0x002fea0003800000 */
.L_x_15:
[----:B------:R-:W-:Y:S04]  /*0770*/  BSSY B2, `(.L_x_17) ;  /* 0x000000f000027945 */ /* 0x000fe80003800000 */
[----:B------:R-:W-:Y:S04]  /*0780*/  BSSY B1, `(.L_x_18) ;  /* 0x000000c000017945 */ /* 0x000fe80003800000 */
[----:B------:R-:W-:Y:S05]  /*0790*/  @P2 BRA `(.L_x_19) ;  /* 0x0000000000282947 */ /* 0x000fea0003800000 */
[----:B---345:R-:W1:Y:S01]  /*07a0*/  LDS R4, [UR12+0x34] ;  /* 0x0000340cff047984 */ /* 0x038e620008000800 */
[----:B------:R-:W-:Y:S01]  /*07b0*/  IMAD.MOV.U32 R5, RZ, RZ, 0x3f000000 ;  /* 0x3f000000ff057424 */ /* 0x000fe200078e00ff */
[----:B------:R-:W-:Y:S05]  /*07c0*/  @P2 BREAK B1 ;  /* 0x0000000000012942 */ /* 0x000fea0003800000 */
[----:B-1----:R-:W-:-:S05]  /*07d0*/  LOP3.LUT R4, R4, 0xff000000, R5, 0xb8, !PT ;  /* 0xff00000004047812 */ /* 0x002fca00078eb805 */
[----:B------:R1:W-:Y:S01]  /*07e0*/  STS [UR12+0x34], R4 ;  /* 0x00003404ff007988 */ /* 0x0003e2000800080c */
[----:B------:R-:W-:Y:S05]  /*07f0*/  @P2 BRA `(.L_x_20) ;  /* 0x0000000000182947 */ /* 0x000fea0003800000 */
[----:B------:R-:W3:Y:S01]  /*0800*/  LDS R5, [UR12+0x38] ;  /* 0x0000380cff057984 */ /* 0x000ee20008000800 */
[----:B-1----:R-:W-:-:S05]  /*0810*/  IMAD.MOV.U32 R4, RZ, RZ, 0x3f ;  /* 0x0000003fff047424 */ /* 0x002fca00078e00ff */
[----:B---3--:R-:W-:-:S05]  /*0820*/  LOP3.LUT R4, R5, 0xff, R4, 0xb8, !PT ;  /* 0x000000ff05047812 */ /* 0x008fca00078eb804 */
[----:B------:R1:W-:Y:S02]  /*0830*/  STS [UR12+0x38], R4 ;  /* 0x00003804ff007988 */ /* 0x0003e4000800080c */
.L_x_19:
[----:B------:R-:W-:Y:S05]  /*0840*/  BSYNC B1 ;  /* 0x0000000000017941 */ /* 0x000fea0003800000 */
.L_x_18:
[----:B------:R1:W-:Y:S02]  /*0850*/  @!P2 STS [UR12+0x20], R6 ;  /* 0x00002006ff00a988 */ /* 0x0003e4000800080c */
.L_x_20:
[----:B------:R-:W-:Y:S05]  /*0860*/  BSYNC B2 ;  /* 0x0000000000027941 */ /* 0x000fea0003800000 */
.L_x_17:
[----:B------:R-:W-:Y:S05]  /*0870*/  WARPSYNC.ALL ;  /* 0x0000000000007948 */ /* 0x000fea0003800000 */
[----:B-1----:R-:W1:Y:S01]  /*0880*/  LDC R6, c[0x0][0x22c] ;  /* 0x00008b00ff067b82 */ /* 0x002e620000000800 */
[----:B------:R-:W-:Y:S01]  /*0890*/  BSSY B2, `(.L_x_21) ;  /* 0x000000b000027945 */ /* 0x000fe20003800000 */
[----:B-1----:R-:W-:-:S03]  /*08a0*/  VIADD R6, R6, 0xffffffff ;  /* 0xffffffff06067836 */ /* 0x002fc60000000000 */
[----:B------:R-:W-:Y:S05]  /*08b0*/  @P2 BRA `(.L_x_22) ;  /* 0x0000000000202947 */ /* 0x000fea0003800000 */
[----:B---345:R-:W1:Y:S01]  /*08c0*/  LDS R4, [UR12+0x1c] ;  /* 0x00001c0cff047984 */ /* 0x038e620008000800 */
[----:B------:R-:W3:Y:S03]  /*08d0*/  LDC.64 R12, c[0x0][0x240] ;  /* 0x00009000ff0c7b82 */ /* 0x000ee60000000a00 */
[----:B------:R4:W-:Y:S01]  /*08e0*/  STS [UR12+0x24], R6 ;  /* 0x00002406ff007988 */ /* 0x0009e2000800080c */
[--C-:B---3--:R-:W-:Y:S02]  /*08f0*/  SHF.R.U32.HI R11, RZ, 0x4, R13.reuse ;  /* 0x00000004ff0b7819 */ /* 0x108fe4000001160d */
[----:B------:R-:W-:-:S05]  /*0900*/  SHF.R.U64 R5, R12, 0x4, R13 ;  /* 0x000000040c057819 */ /* 0x000fca000000120d */
[----:B------:R4:W-:Y:S01]  /*0910*/  STS [UR12+0xc], R5 ;  /* 0x00000c05ff007988 */ /* 0x0009e2000800080c */
[----:B-1----:R-:W-:-:S05]  /*0920*/  LOP3.LUT R4, R4, 0xf, R11, 0xb8, !PT ;  /* 0x0000000f04047812 */ /* 0x002fca00078eb80b */
[----:B------:R4:W-:Y:S02]  /*0930*/  STS [UR12+0x1c], R4 ;  /* 0x00001c04ff007988 */ /* 0x0009e4000800080c */
.L_x_22:
[----:B------:R-:W-:Y:S05]  /*0940*/  BSYNC B2 ;  /* 0x0000000000027941 */ /* 0x000fea0003800000 */
.L_x_21:
[----:B------:R-:W-:Y:S04]  /*0950*/  BSSY B3, `(.L_x_23) ;  /* 0x000001d000037945 */ /* 0x000fe80003800000 */
[----:B------:R-:W-:Y:S04]  /*0960*/  BSSY B2, `(.L_x_24) ;  /* 0x0000018000027945 */ /* 0x000fe80003800000 */
[----:B------:R-:W-:Y:S05]  /*0970*/  @P2 BRA `(.L_x_25) ;  /* 0x00000000001c2947 */ /* 0x000fea0003800000 */
[----:B---345:R-:W1:Y:S02]  /*0980*/  LDS R4, [UR12+0x34] ;  /* 0x0000340cff047984 */ /* 0x038e640008000800 */
[----:B-1----:R-:W-:-:S05]  /*0990*/  LOP3.LUT R4, R4, 0x7, RZ, 0xb8, !PT ;  /* 0x0000000704047812 */ /* 0x002fca00078eb8ff */
[----:B------:R1:W-:Y:S01]  /*09a0*/  STS [UR12+0x34], R4 ;  /* 0x00003404ff007988 */ /* 0x0003e2000800080c */
[----:B------:R-:W-:Y:S05]  /*09b0*/  @P2 BRA `(.L_x_26) ;  /* 0x00000000001c2947 */ /* 0x000fea0003800000 */
[----:B-1----:R-:W1:Y:S02]  /*09c0*/  LDS R4, [UR12+0x34] ;  /* 0x0000340cff047984 */ /* 0x002e640008000800 */
[----:B-1----:R-:W-:-:S05]  /*09d0*/  LOP3.LUT R4, R4, 0x38, RZ, 0xb8, !PT ;  /* 0x0000003804047812 */ /* 0x002fca00078eb8ff */
[----:B------:R1:W-:Y:S02]  /*09e0*/  STS [UR12+0x34], R4 ;  /* 0x00003404ff007988 */ /* 0x0003e4000800080c */
.L_x_25:
[----:B------:R-:W-:Y:S05]  /*09f0*/  @P2 BRA `(.L_x_27) ;  /* 0x00000000001c2947 */ /* 0x000fea0003800000 */
[----:B-1-345:R-:W1:Y:S02]  /*0a00*/  LDS R4, [UR12+0x8] ;  /* 0x0000080cff047984 */ /* 0x03ae640008000800 */
[----:B-1----:R-:W-:-:S05]  /*0a10*/  LOP3.LUT R4, R4, 0x780, RZ, 0xb8, !PT ;  /* 0x0000078004047812 */ /* 0x002fca00078eb8ff */
[----:B------:R3:W-:Y:S02]  /*0a20*/  STS [UR12+0x8], R4 ;  /* 0x00000804ff007988 */ /* 0x0007e4000800080c */
.L_x_26:
[----:B------:R-:W-:Y:S05]  /*0a30*/  @P2 BRA `(.L_x_28) ;  /* 0x0000000000282947 */ /* 0x000fea0003800000 */
[----:B-1-3--:R-:W1:Y:S02]  /*0a40*/  LDS R4, [UR12+0x8] ;  /* 0x0000080cff047984 */ /* 0x00ae640008000800 */
[----:B-1----:R-:W-:-:S05]  /*0a50*/  LOP3.LUT R4, R4, 0x1800, RZ, 0xb8, !PT ;  /* 0x0000180004047812 */ /* 0x002fca00078eb8ff */
[----:B------:R1:W-:Y:S02]  /*0a60*/  STS [UR12+0x8], R4 ;  /* 0x00000804ff007988 */ /* 0x0003e4000800080c */
.L_x_27:
[----:B------:R-:W-:Y:S05]  /*0a70*/  @P2 BREAK B2 ;  /* 0x0000000000022942 */ /* 0x000fea0003800000 */
[----:B------:R-:W-:Y:S05]  /*0a80*/  @P2 BRA `(.L_x_29) ;  /* 0x0000000000242947 */ /* 0x000fea0003800000 */
[----:B-1-345:R-:W1:Y:S01]  /*0a90*/  LDS R4, [UR12+0x8] ;  /* 0x0000080cff047984 */ /* 0x03ae620008000800 */
[----:B------:R-:W-:-:S05]  /*0aa0*/  IMAD.MOV.U32 R5, RZ, RZ, 0x6000 ;  /* 0x00006000ff057424 */ /* 0x000fca00078e00ff */
[----:B-1----:R-:W-:-:S04]  /*0ab0*/  LOP3.LUT R4, R4, 0x4000, R5, 0xd8, !PT ;  /* 0x0000400004047812 */ /* 0x002fc800078ed805 */
[----:B------:R-:W-:-:S05]  /*0ac0*/  LOP3.LUT R4, R4, 0x400000, RZ, 0xb8, !PT ;  /* 0x0040000004047812 */ /* 0x000fca00078eb8ff */
[----:B------:R4:W-:Y:S02]  /*0ad0*/  STS [UR12+0x8], R4 ;  /* 0x00000804ff007988 */ /* 0x0009e4000800080c */
.L_x_28:
[----:B------:R-:W-:Y:S05]  /*0ae0*/  BSYNC B2 ;  /* 0x0000000000027941 */ /* 0x000fea0003800000 */
.L_x_24:
[----:B-1-34-:R-:W1:Y:S02]  /*0af0*/  @!P2 LDS R4, [UR12+0x8] ;  /* 0x0000080cff04a984 */ /* 0x01ae640008000800 */
[----:B-1----:R-:W-:-:S05]  /*0b00*/  @!P2 LOP3.LUT R4, R4, 0x8000, RZ, 0xb8, !PT ;  /* 0x000080000404a812 */ /* 0x002fca00078eb8ff */
[----:B------:R1:W-:Y:S02]  /*0b10*/  @!P2 STS [UR12+0x8], R4 ;  /* 0x00000804ff00a988 */ /* 0x0003e4000800080c */
.L_x_29:
[----:B------:R-:W-:Y:S05]  /*0b20*/  BSYNC B3 ;  /* 0x0000000000037941 */ /* 0x000fea0003800000 */
.L_x_23:
[----:B------:R-:W-:Y:S05]  /*0b30*/  WARPSYNC.ALL ;  /* 0x0000000000007948 */ /* 0x000fea0003800000 */
[----:B------:R-:W-:-:S04]  /*0b40*/  UIADD3 UR27, UR5, 0x80, URZ ;  /* 0x00000080051b7890 */ /* 0x000fc8000fffe03f */
[----:B------:R-:W-:-:S04]  /*0b50*/  UIADD3 UR26, UP0, UR27, UR28, URZ ;  /* 0x0000001c1b1a7290 */ /* 0x000fc8000ff1e03f */
[----:B------:R-:W-:Y:S01]  /*0b60*/  ULEA.HI.X.SX32 UR27, UR27, UR29, 0x1, UP0 ;  /* 0x0000001d1b1b7291 */ /* 0x000fe200080f0e3f */
[----:B------:R-:W-:Y:S11]  /*0b70*/  @P0 BRA `(.L_x_30) ;  /* 0x0000000000280947 */ /* 0x000ff60003800000 */
[----:B-1-345:R-:W1:Y:S01]  /*0b80*/  S2R R4, SR_LANEID ;  /* 0x0000000000047919 */ /* 0x03ae620000000000 */
[----:B------:R-:W-:Y:S05]  /*0b90*/  WARPSYNC.ALL ;  /* 0x0000000000007948 */ /* 0x000fea0003800000 */
[----:B-1----:R-:W-:-:S05]  /*0ba0*/  IMAD.SHL.U32 R8, R4, 0x4, RZ ;  /* 0x0000000404087824 */ /* 0x002fca00078e00ff */
[----:B------:R-:W1:Y:S01]  /*0bb0*/  LDS R11, [R8+UR12] ;  /* 0x0000000c080b7984 */ /* 0x000e620008000800 */
[----:B------:R-:W-:-:S05]  /*0bc0*/  IADD3 R4, P1, R8, UR26, RZ ;  /* 0x0000001a08047c10 */ /* 0x000fca000ff3e0ff */
[----:B------:R-:W-:-:S05]  /*0bd0*/  IMAD.X R5, RZ, RZ, UR27, P1 ;  /* 0x0000001bff057e24 */ /* 0x000fca00088e06ff */
[----:B-1----:R1:W3:Y:S01]  /*0be0*/  ATOMG.E.EXCH.STRONG.GPU PT, RZ, [R4], R11 ;  /* 0x0000000b04ff73a8 */ /* 0x0022e200041ee100 */
[----:B------:R-:W-:-:S04]  /*0bf0*/  DEPBAR {5,4,3,2,1,0} ;  /* 0x0000003f0000791a */ /* 0x000fc80000000000 */
[----:B------:R1:W-:Y:S01]  /*0c00*/  UTMACCTL.IV [UR26] ;  /* 0x000000001a0079b9 */ /* 0x0003e20008000000 */
[----:B------:R-:W-:Y:S01]  /*0c10*/  NOP ;  /* 0x0000000000007918 */ /* 0x000fe20000000000 */
.L_x_30:
[----:B------:R-:W-:Y:S05]  /*0c20*/  @P0 BRA `(.L_x_31) ;  /* 0x00000000000c0947 */ /* 0x000fea0003800000 */
[----:B------:R0:W-:Y:S01]  /*0c30*/  UTMACMDFLUSH ;  /* 0x00000000000079b7 */ /* 0x0001e20000000000 */
[----:B------:R-:W-:Y:S05]  /*0c40*/  @P0 BRA `(.L_x_31) ;  /* 0x0000000000040947 */ /* 0x000fea0003800000 */
[----:B------:R-:W-:-:S04]  /*0c50*/  DEPBAR.LE SB0, 0x0 ;  /* 0x000080000000791a */ /* 0x000fc80000000000 */
.L_x_31:
[----:B------:R-:W-:Y:S05]  /*0c60*/  WARPSYNC.ALL ;  /* 0x0000000000007948 */ /* 0x000fea0003800000 */
[----:B---3--:R-:W-:Y:S06]  /*0c70*/  BAR.SYNC.DEFER_BLOCKING 0x0 ;  /* 0x0000000000007b1d */ /* 0x008fec0000010000 */
[----:B------:R-:W-:Y:S02]  /*0c80*/  BSSY B3, `(.L_x_32) ;  /* 0x000000b000037945 */ /* 0x000fe40003800000 */
[----:B------:R-:W-:Y:S06]  /*0c90*/  BAR.SYNC.DEFER_BLOCKING 0x0 ;  /* 0x0000000000007b1d */ /* 0x000fec0000010000 */
[----:B------:R3:W-:Y:S01]  /*0ca0*/  @!P0 STS [R3], RZ ;  /* 0x000000ff03008388 */ /* 0x0007e20000000800 */
[----:B------:R-:W-:Y:S01]  /*0cb0*/  NOP ;  /* 0x0000000000007918 */ /* 0x000fe20000000000 */
[----:B------:R-:W-:Y:S05]  /*0cc0*/  @P2 BRA `(.L_x_33) ;  /* 0x0000000000182947 */ /* 0x000fea0003800000 */
[----:B--23--:R-:W2:Y:S01]  /*0cd0*/  LDS R3, [UR12+0x8] ;  /* 0x0000080cff037984 */ /* 0x00cea20008000800 */
[----:B-1----:R-:W1:Y:S01]  /*0ce0*/  LDC.64 R10, c[0x0][0x220] ;  /* 0x00008800ff0a7b82 */ /* 0x002e620000000a00 */
[----:B----45:R-:W-:Y:S02]  /*0cf0*/  IMAD.MOV.U32 R4, RZ, RZ, 0x70 ;  /* 0x00000070ff047424 */ /* 0x030fe400078e00ff */
[----:B-1----:R1:W-:Y:S03]  /*0d00*/  STS.64 [UR12], R10 ;  /* 0x0000000aff007988 */ /* 0x0023e60008000a0c */
[----:B--2---:R-:W-:-:S05]  /*0d10*/  LOP3.LUT R3, R3, 0x10, R4, 0xd8, !PT ;  /* 0x0000001003037812 */ /* 0x004fca00078ed804 */
[----:B------:R1:W-:Y:S02]  /*0d20*/  STS [UR12+0x8], R3 ;  /* 0x00000803ff007988 */ /* 0x0003e4000800080c */
.L_x_33:
[----:B-1----:R-:W-:Y:S05]  /*0d30*/  BSYNC B3 ;  /* 0x0000000000037941 */ /* 0x002fea0003800000 */
.L_x_32:
[----:B------:R-:W-:Y:S04]  /*0d40*/  BSSY B3, `(.L_x_34) ;  /* 0x0000033000037945 */ /* 0x000fe80003800000 */
[----:B------:R-:W-:Y:S04]  /*0d50*/  BSSY B4, `(.L_x_35) ;  /* 0x000002e000047945 */ /* 0x000fe80003800000 */
[----:B------:R-:W-:Y:S05]  /*0d60*/  @P2 BRA `(.L_x_36) ;  /* 0x0000000000242947 */ /* 0x000fea0003800000 */
[----:B--23--:R-:W1:Y:S01]  /*0d70*/  LDS R3, [UR12+0x34] ;  /* 0x0000340cff037984 */ /* 0x00ce620008000800 */
[----:B----45:R-:W-:-:S05]  /*0d80*/  IMAD.MOV.U32 R4, RZ, RZ, 0x3f000000 ;  /* 0x3f000000ff047424 */ /* 0x030fca00078e00ff */
[----:B-1----:R-:W-:-:S05]  /*0d90*/  LOP3.LUT R3, R3, 0xff000000, R4, 0xb8, !PT ;  /* 0xff00000003037812 */ /* 0x002fca00078eb804 */
[----:B------:R1:W-:Y:S01]  /*0da0*/  STS [UR12+0x34], R3 ;  /* 0x00003403ff007988 */ /* 0x0003e2000800080c */
[----:B------:R-:W-:Y:S05]  /*0db0*/  @P2 BRA `(.L_x_37) ;  /* 0x0000000000182947 */ /* 0x000fea0003800000 */
[----:B-1----:R-:W1:Y:S01]  /*0dc0*/  LDS R3, [UR12+0x38] ;  /* 0x0000380cff037984 */ /* 0x002e620008000800 */
[----:B------:R-:W-:-:S05]  /*0dd0*/  IMAD.MOV.U32 R4, RZ, RZ, 0x7f ;  /* 0x0000007fff047424 */ /* 0x000fca00078e00ff */
[----:B-1----:R-:W-:-:S05]  /*0de0*/  LOP3.LUT R3, R3, 0xff, R4, 0xb8, !PT ;  /* 0x000000ff03037812 */ /* 0x002fca00078eb804 */
[----:B------:R1:W-:Y:S02]  /*0df0*/  STS [UR12+0x38], R3 ;  /* 0x00003803ff007988 */ /* 0x0003e4000800080c */
.L_x_36:
[----:B------:R-:W-:Y:S05]  /*0e00*/  @P2 BRA `(.L_x_38) ;  /* 0x00000000000c2947 */ /* 0x000fea0003800000 */
[----:B------:R1:W-:Y:S02]  /*0e10*/  STS [UR12+0x20], R6 ;  /* 0x00002006ff007988 */ /* 0x0003e4000800080c */
.L_x_37:
[----:B------:R-:W-:Y:S05]  /*0e20*/  @P2 BRA `(.L_x_39) ;  /* 0x0000000000242947 */ /* 0x000fea0003800000 */
[----:B------:R1:W-:Y:S02]  /*0e30*/  STS [UR12+0x24], R2 ;  /* 0x00002402ff007988 */ /* 0x0003e4000800080c */
.L_x_38:
[----:B------:R-:W-:Y:S05]  /*0e40*/  @P2 BRA `(.L_x_40) ;  /* 0x00000000002c2947 */ /* 0x000fea0003800000 */
[----:B-1----:R-:W1:Y:S01]  /*0e50*/  LDS R2, [UR12+0x1c] ;  /* 0x00001c0cff027984 */ /* 0x002e620008000800 */
[----:B------:R-:W4:Y:S02]  /*0e60*/  LDC.64 R10, c[0x0][0x248] ;  /* 0x00009200ff0a7b82 */ /* 0x000f240000000a00 */
[--C-:B----4-:R-:W-:Y:S02]  /*0e70*/  SHF.R.U32.HI R5, RZ, 0x4, R11.reuse ;  /* 0x00000004ff057819 */ /* 0x110fe4000001160b */
[----:B--23--:R-:W-:-:S05]  /*0e80*/  SHF.R.U64 R3, R10, 0x4, R11 ;  /* 0x000000040a037819 */ /* 0x00cfca000000120b */
[----:B------:R2:W-:Y:S01]  /*0e90*/  STS [UR12+0xc], R3 ;  /* 0x00000c03ff007988 */ /* 0x0005e2000800080c */
[----:B-1----:R-:W-:-:S05]  /*0ea0*/  LOP3.LUT R2, R2, 0xf, R5, 0xb8, !PT ;  /* 0x0000000f02027812 */ /* 0x002fca00078eb805 */
[----:B------:R2:W-:Y:S02]  /*0eb0*/  STS [UR12+0x1c], R2 ;  /* 0x00001c02ff007988 */ /* 0x0005e4000800080c */
.L_x_39:
[----:B------:R-:W-:Y:S05]  /*0ec0*/  @P2 BRA `(.L_x_41) ;  /* 0x00000000001c2947 */ /* 0x000fea0003800000 */
[----:B--2---:R-:W2:Y:S02]  /*0ed0*/  LDS R2, [UR12+0x34] ;  /* 0x0000340cff027984 */ /* 0x004ea40008000800 */
[----:B--2---:R-:W-:-:S05]  /*0ee0*/  LOP3.LUT R2, R2, 0x7, RZ, 0xb8, !PT ;  /* 0x0000000702027812 */ /* 0x004fca00078eb8ff */
[----:B------:R2:W-:Y:S02]  /*0ef0*/  STS [UR12+0x34], R2 ;  /* 0x00003402ff007988 */ /* 0x0005e4000800080c */
.L_x_40:
[----:B------:R-:W-:Y:S05]  /*0f00*/  @P2 BRA `(.L_x_42) ;  /* 0x00000000001c2947 */ /* 0x000fea0003800000 */
[----:B-12---:R-:W1:Y:S02]  /*0f10*/  LDS R2, [UR12+0x34] ;  /* 0x0000340cff027984 */ /* 0x006e640008000800 */
[----:B-1----:R-:W-:-:S05]  /*0f20*/  LOP3.LUT R2, R2, 0x38, RZ, 0xb8, !PT ;  /* 0x0000003802027812 */ /* 0x002fca00078eb8ff */
[----:B------:R1:W-:Y:S02]  /*0f30*/  STS [UR12+0x34], R2 ;  /* 0x00003402ff007988 */ /* 0x0003e4000800080c */
.L_x_41:
[----:B------:R-:W-:Y:S05]  /*0f40*/  @P2 BRA `(.L_x_43) ;  /* 0x00000000001c2947 */ /* 0x000fea0003800000 */
[----:B-12---:R-:W1:Y:S02]  /*0f50*/  LDS R2, [UR12+0x8] ;  /* 0x0000080cff027984 */ /* 0x006e640008000800 */
[----:B-1----:R-:W-:-:S05]  /*0f60*/  LOP3.LUT R2, R2, 0x780, RZ, 0xb8, !PT ;  /* 0x0000078002027812 */ /* 0x002fca00078eb8ff */
[----:B------:R1:W-:Y:S02]  /*0f70*/  STS [UR12+0x8], R2 ;  /* 0x00000802ff007988 */ /* 0x0003e4000800080c */
.L_x_42:
[----:B------:R-:W-:Y:S05]  /*0f80*/  @P2 BRA `(.L_x_44) ;  /* 0x0000000000282947 */ /* 0x000fea0003800000 */
[----:B-12---:R-:W1:Y:S02]  /*0f90*/  LDS R2, [UR12+0x8] ;  /* 0x0000080cff027984 */ /* 0x006e640008000800 */
[----:B-1----:R-:W-:-:S05]  /*0fa0*/  LOP3.LUT R2, R2, 0x1800, RZ, 0xb8, !PT ;  /* 0x0000180002027812 */ /* 0x002fca00078eb8ff */
[----:B------:R1:W-:Y:S02]  /*0fb0*/  STS [UR12+0x8], R2 ;  /* 0x00000802ff007988 */ /* 0x0003e4000800080c */
.L_x_43:
[----:B------:R-:W-:Y:S05]  /*0fc0*/  @P2 BREAK B4 ;  /* 0x0000000000042942 */ /* 0x000fea0003800000 */
[----:B------:R-:W-:Y:S05]  /*0fd0*/  @P2 BRA `(.L_x_45) ;  /* 0x0000000000242947 */ /* 0x000fea0003800000 */
[----:B-12---:R-:W1:Y:S01]  /*0fe0*/  LDS R2, [UR12+0x8] ;  /* 0x0000080cff027984 */ /* 0x006e620008000800 */
[----:B---3--:R-:W-:-:S05]  /*0ff0*/  IMAD.MOV.U32 R3, RZ, RZ, 0x6000 ;  /* 0x00006000ff037424 */ /* 0x008fca00078e00ff */
[----:B-1----:R-:W-:-:S04]  /*1000*/  LOP3.LUT R2, R2, 0x4000, R3, 0xd8, !PT ;  /* 0x0000400002027812 */ /* 0x002fc800078ed803 */
[----:B------:R-:W-:-:S05]  /*1010*/  LOP3.LUT R2, R2, 0x400000, RZ, 0xb8, !PT ;  /* 0x0040000002027812 */ /* 0x000fca00078eb8ff */
[----:B------:R1:W-:Y:S02]  /*1020*/  STS [UR12+0x8], R2 ;  /* 0x00000802ff007988 */ /* 0x0003e4000800080c */
.L_x_44:
[----:B------:R-:W-:Y:S05]  /*1030*/  BSYNC B4 ;  /* 0x0000000000047941 */ /* 0x000fea0003800000 */
.L_x_35:
[----:B-12---:R-:W1:Y:S02]  /*1040*/  @!P2 LDS R2, [UR12+0x8] ;  /* 0x0000080cff02a984 */ /* 0x006e640008000800 */
[----:B-1----:R-:W-:-:S05]  /*1050*/  @!P2 LOP3.LUT R2, R2, 0x8000, RZ, 0xb8, !PT ;  /* 0x000080000202a812 */ /* 0x002fca00078eb8ff */
[----:B------:R1:W-:Y:S02]  /*1060*/  @!P2 STS [UR12+0x8], R2 ;  /* 0x00000802ff00a988 */ /* 0x0003e4000800080c */
.L_x_45:
[----:B------:R-:W-:Y:S05]  /*1070*/  BSYNC B3 ;  /* 0x0000000000037941 */ /* 0x000fea0003800000 */
.L_x_34:
[----:B------:R-:W-:Y:S05]  /*1080*/  WARPSYNC.ALL ;  /* 0x0000000000007948 */ /* 0x000fea0003800000 */
[----:B------:R-:W-:Y:S01]  /*1090*/  UIADD3 UR5, UR5, 0x100, URZ ;  /* 0x0000010005057890 */ /* 0x000fe2000fffe03f */
[----:B------:R-:W-:Y:S02]  /*10a0*/  ISETP.GE.AND P1, PT, R9, 0x1, PT ;  /* 0x000000010900780c */ /* 0x000fe40003f26270 */
[----:B------:R-:W-:Y:S02]  /*10b0*/  CS2R R24, SRZ ;  /* 0x0000000000187805 */ /* 0x000fe4000001ff00 */
[----:B------:R-:W-:Y:S01]  /*10c0*/  CS2R R26, SRZ ;  /* 0x00000000001a7805 */ /* 0x000fe2000001ff00 */
[----:B------:R-:W-:Y:S01]  /*10d0*/  UIADD3 UR28, UP0, UR5, UR28, URZ ;  /* 0x0000001c051c7290 */ /* 0x000fe2000ff1e03f */
[----:B------:R-:W-:-:S02]  /*10e0*/  CS2R R28, SRZ ;  /* 0x00000000001c7805 */ /* 0x000fc4000001ff00 */
[----:B------:R-:W-:Y:S01]  /*10f0*/  CS2R R30, SRZ ;  /* 0x00000000001e7805 */ /* 0x000fe2000001ff00 */
[----:B------:R-:W-:Y:S01]  /*1100*/  IMAD.MOV.U32 R32, RZ, RZ, RZ ;  /* 0x000000ffff207224 */ /* 0x000fe200078e00ff */
[----:B------:R-:W-:Y:S01]  /*1110*/  ULEA.HI.X.SX32 UR29, UR5, UR29, 0x1, UP0 ;  /* 0x0000001d051d7291 */ /* 0x000fe200080f0e3f */
[----:B------:R-:W-:Y:S11]  /*1120*/  @P0 BRA `(.L_x_46) ;  /* 0x0000000000280947 */ /* 0x000ff60003800000 */
[----:B-12---:R-:W4:Y:S01]  /*1130*/  S2R R2, SR_LANEID ;  /* 0x0000000000027919 */ /* 0x006f220000000000 */
[----:B------:R-:W-:Y:S05]  /*1140*/  WARPSYNC.ALL ;  /* 0x0000000000007948 */ /* 0x000fea0003800000 */
[----:B----45:R-:W-:-:S05]  /*1150*/  IMAD.SHL.U32 R4, R2, 0x4, RZ ;  /* 0x0000000402047824 */ /* 0x030fca00078e00ff */
[----:B------:R-:W1:Y:S01]  /*1160*/  LDS R5, [R4+UR12] ;  /* 0x0000000c04057984 */ /* 0x000e620008000800 */
[----:B------:R-:W-:-:S05]  /*1170*/  IADD3 R2, P3, R4, UR28, RZ ;  /* 0x0000001c04027c10 */ /* 0x000fca000ff7e0ff */
[----:B---3--:R-:W-:-:S05]  /*1180*/  IMAD.X R3, RZ, RZ, UR29, P3 ;  /* 0x0000001dff037e24 */ /* 0x008fca00098e06ff */
[----:B-1----:R1:W2:Y:S01]  /*1190*/  ATOMG.E.EXCH.STRONG.GPU PT, RZ, [R2], R5 ;  /* 0x0000000502ff73a8 */ /* 0x0022a200041ee100 */
[----:B------:R-:W-:-:S04]  /*11a0*/  DEPBAR {5,4,3,2,1,0} ;  /* 0x0000003f0000791a */ /* 0x000fc80000000000 */
[----:B------:R1:W-:Y:S01]  /*11b0*/  UTMACCTL.IV [UR28] ;  /* 0x000000001c0079b9 */ /* 0x0003e20008000000 */
[----:B------:R-:W-:Y:S01]  /*11c0*/  NOP ;  /* 0x0000000000007918 */ /* 0x000fe20000000000 */
.L_x_46:
[----:B------:R-:W-:Y:S05]  /*11d0*/  @P0 BRA `(.L_x_47) ;  /* 0x00000000000c0947 */ /* 0x000fea0003800000 */
[----:B------:R0:W-:Y:S01]  /*11e0*/  UTMACMDFLUSH ;  /* 0x00000000000079b7 */ /* 0x0001e20000000000 */
[----:B------:R-:W-:Y:S05]  /*11f0*/  @P0 BRA `(.L_x_47) ;  /* 0x0000000000040947 */ /* 0x000fea0003800000 */
[----:B------:R-:W-:-:S04]  /*1200*/  DEPBAR.LE SB0, 0x0 ;  /* 0x000080000000791a */ /* 0x000fc80000000000 */
.L_x_47:
[----:B------:R-:W-:Y:S05]  /*1210*/  WARPSYNC.ALL ;  /* 0x0000000000007948 */ /* 0x000fea0003800000 */
[----:B--2---:R-:W-:Y:S01]  /*1220*/  BAR.SYNC.DEFER_BLOCKING 0x0 ;  /* 0x0000000000007b1d */ /* 0x004fe20000010000 */
[----:B------:R-:W-:Y:S01]  /*1230*/  USHF.L.U32 UR19, UR30, 0x7, URZ ;  /* 0x000000071e137899 */ /* 0x000fe2000800063f */
[----:B------:R-:W-:Y:S01]  /*1240*/  IMAD.MOV.U32 R33, RZ, RZ, RZ ;  /* 0x000000ffff217224 */ /* 0x000fe200078e00ff */
[----:B------:R-:W-:Y:S02]  /*1250*/  CS2R R34, SRZ ;  /* 0x0000000000227805 */ /* 0x000fe4000001ff00 */
[----:B------:R-:W-:-:S02]  /*1260*/  CS2R R36, SRZ ;  /* 0x0000000000247805 */ /* 0x000fc4000001ff00 */
[----:B------:R-:W-:Y:S01]  /*1270*/  CS2R R38, SRZ ;  /* 0x0000000000267805 */ /* 0x000fe2000001ff00 */
[----:B------:R-:W-:Y:S01]  /*1280*/  VOTEU.ALL UP0, P2 ;  /* 0x00000000003f7886 */ /* 0x000fe20001000000 */
[----:B------:R-:W-:Y:S01]  /*1290*/  UMOV UR6, 0x1 ;  /* 0x0000000100067882 */ /* 0x000fe20000000000 */
[----:B------:R-:W-:Y:S01]  /*12a0*/  VOTEU.ALL UP1, P2 ;  /* 0x00000000003f7886 */ /* 0x000fe20001020000 */
[----:B------:R-:W-:Y:S01]  /*12b0*/  VOTEU.ALL UP2, P2 ;  /* 0x00000000003f7886 */ /* 0x000fe20001040000 */
[----:B------:R-:W-:Y:S01]  /*12c0*/  CS2R R40, SRZ ;  /* 0x0000000000287805 */ /* 0x000fe2000001ff00 */
[----:B------:R-:W-:-:S04]  /*12d0*/  @!UP0 UIADD3 UR8, -UR6, 0x100000, URZ ;  /* 0x0010000006088890 */ /* 0x000fc8000fffe13f */
[----:B------:R-:W-:Y:S02]  /*12e0*/  @!UP0 USHF.L.U32 UR9, UR8, 0xb, URZ ;  /* 0x0000000b08098899 */ /* 0x000fe4000800063f */
[----:B------:R-:W-:Y:S01]  /*12f0*/  @!UP0 USHF.L.U32 UR8, UR8, 0x1, URZ ;  /* 0x0000000108088899 */ /* 0x000fe2000800063f */
        /* <DEDUP_REMOVED lines=9> */
[----:B------:R-:W-:Y:S01]  /*1390*/  VOTEU.ALL UP0, P2 ;  /* 0x00000000003f7886 */ /* 0x000fe20001000000 */
[----:B------:R-:W-:Y:S02]  /*13a0*/  CS2R R48, SRZ ;  /* 0x0000000000307805 */ /* 0x000fe4000001ff00 */
[----:B------:R-:W-:Y:S02]  /*13b0*/  CS2R R50, SRZ ;  /* 0x0000000000327805 */ /* 0x000fe4000001ff00 */
[----:B------:R-:W-:Y:S02]  /*13c0*/  CS2R R52, SRZ ;  /* 0x0000000000347805 */ /* 0x000fe4000001ff00 */
[----:B------:R-:W-:Y:S01]  /*13d0*/  CS2R R54, SRZ ;  /* 0x0000000000367805 */ /* 0x000fe2000001ff00 */
[----:B------:R-:W2:Y:S02]  /*13e0*/  FENCE.VIEW.ASYNC.S ;  /* 0x00000000000073c6 */ /* 0x000ea40000000000 */
[----:B--2---:R-:W2:Y:S02]  /*13f0*/  @!UP0 SYNCS.EXCH.64 URZ, [UR12+0x9000], UR8 ;  /* 0x009000080c3f85b2 */ /* 0x004ea40008000100 */
[----:B--2---:R-:W-:Y:S06]  /*1400*/  BAR.SYNC.DEFER_BLOCKING 0x0 ;  /* 0x0000000000007b1d */ /* 0x004fec0000010000 */
[----:B------:R2:W4:Y:S02]  /*1410*/  @!UP1 SYNCS.EXCH.64 URZ, [UR12+0x9008], UR10 ;  /* 0x0090080a0c3f95b2 */ /* 0x0005240008000100 */
[----:B----4-:R-:W-:Y:S01]  /*1420*/  BAR.SYNC.DEFER_BLOCKING 0x0 ;  /* 0x0000000000007b1d */ /* 0x010fe20000010000 */
[----:B--2---:R-:W-:-:S05]  /*1430*/  USHF.L.U32 UR11, UR31, 0x6, URZ ;  /* 0x000000061f0b7899 */ /* 0x004fca000800063f */
[----:B------:R2:W4:Y:S01]  /*1440*/  @!UP2 SYNCS.EXCH.64 URZ, [UR12+0x9010], UR6 ;  /* 0x009010060c3fa5b2 */ /* 0x0005220008000100 */
[----:B------:R-:W-:Y:S06]  /*1450*/  @!P1 BRA `(.L_x_48) ;  /* 0x0000000400489947 */ /* 0x000fec0003800000 */
[----:B-1----:R-:W-:Y:S02]  /*1460*/  SHF.R.U32.HI R2, RZ, 0x5, R0 ;  /* 0x00000005ff027819 */ /* 0x002fe40000011600 */
[----:B------:R-:W-:Y:S02]  /*1470*/  CS2R R24, SRZ ;  /* 0x0000000000187805 */ /* 0x000fe4000001ff00 */
[----:B------:R-:W-:Y:S02]  /*1480*/  CS2R R26, SRZ ;  /* 0x00000000001a7805 */ /* 0x000fe4000001ff00 */
[----:B------:R-:W-:Y:S02]  /*1490*/  CS2R R28, SRZ ;  /* 0x00000000001c7805 */ /* 0x000fe4000001ff00 */
[----:B------:R-:W-:Y:S02]  /*14a0*/  R2UR UR13, R2 ;  /* 0x00000000020d72ca */ /* 0x000fe400000e0000 */
[----:B------:R-:W-:-:S02]  /*14b0*/  CS2R R30, SRZ ;  /* 0x00000000001e7805 */ /* 0x000fc4000001ff00 */
[----:B------:R-:W-:Y:S02]  /*14c0*/  CS2R R32, SRZ ;  /* 0x0000000000207805 */ /* 0x000fe4000001ff00 */
[----:B------:R-:W-:Y:S02]  /*14d0*/  CS2R R34, SRZ ;  /* 0x0000000000227805 */ /* 0x000fe4000001ff00 */
[----:B------:R-:W-:Y:S02]  /*14e0*/  CS2R R36, SRZ ;  /* 0x0000000000247805 */ /* 0x000fe4000001ff00 */
[----:B------:R-:W-:Y:S02]  /*14f0*/  CS2R R38, SRZ ;  /* 0x0000000000267805 */ /* 0x000fe4000001ff00 */
[----:B------:R-:W-:Y:S02]  /*1500*/  CS2R R40, SRZ ;  /* 0x0000000000287805 */ /* 0x000fe4000001ff00 */
[----:B------:R-:W-:-:S02]  /*1510*/  CS2R R42, SRZ ;  /* 0x00000000002a7805 */ /* 0x000fc4000001ff00 */
[----:B------:R-:W-:Y:S02]  /*1520*/  CS2R R44, SRZ ;  /* 0x00000000002c7805 */ /* 0x000fe4000001ff00 */
[----:B------:R-:W-:Y:S02]  /*1530*/  CS2R R46, SRZ ;  /* 0x00000000002e7805 */ /* 0x000fe4000001ff00 */
[----:B------:R-:W-:Y:S02]  /*1540*/  CS2R R48, SRZ ;  /* 0x0000000000307805 */ /* 0x000fe4000001ff00 */
[----:B------:R-:W-:Y:S02]  /*1550*/  CS2R R50, SRZ ;  /* 0x0000000000327805 */ /* 0x000fe4000001ff00 */
[----:B------:R-:W-:Y:S02]  /*1560*/  CS2R R52, SRZ ;  /* 0x0000000000347805 */ /* 0x000fe4000001ff00 */
[----:B------:R-:W-:Y:S01]  /*1570*/  CS2R R54, SRZ ;  /* 0x0000000000367805 */ /* 0x000fe2000001ff00 */
[----:B------:R-:W-:Y:S01]  /*1580*/  UMOV UR5, URZ ;  /* 0x0000003f00057c82 */ /* 0x000fe20008000000 */
[----:B------:R-:W-:-:S05]  /*1590*/  UMOV UR18, URZ ;  /* 0x0000003f00127c82 */ /* 0x000fca0008000000 */
.L_x_50:
[----:B----4-:R-:W-:Y:S01]  /*15a0*/  BAR.SYNC.DEFER_BLOCKING 0x0 ;  /* 0x0000000000007b1d */ /* 0x010fe20000010000 */
[----:B------:R-:W-:Y:S01]  /*15b0*/  ULEA UR20, UR5, UR12, 0x3 ;  /* 0x0000000c05147291 */ /* 0x000fe2000f8e183f */
[----:B------:R-:W-:Y:S01]  /*15c0*/  @!P2 IMAD.MOV.U32 R2, RZ, RZ, 0x3000 ;  /* 0x00003000ff02a424 */ /* 0x000fe200078e00ff */
[----:B------:R-:W-:Y:S01]  /*15d0*/  ELECT P0, URZ, PT ;  /* 0x00000000003f782f */ /* 0x000fe20003800000 */
[----:B------:R-:W-:-:S03]  /*15e0*/  ULEA UR16, UR5, UR12, 0xd ;  /* 0x0000000c05107291 */ /* 0x000fc6000f8e683f */
[----:B------:R-:W-:Y:S02]  /*15f0*/  ISETP.LT.U32.AND P0, PT, R7, 0x20, P0 ;  /* 0x000000200700780c */ /* 0x000fe40000701070 */
[----:B------:R-:W-:Y:S01]  /*1600*/  ELECT P1, URZ, PT ;  /* 0x00000000003f782f */ /* 0x000fe20003820000 */
[----:B------:R-:W-:-:S03]  /*1610*/  ULEA UR8, UR5, UR12, 0xc ;  /* 0x0000000c05087291 */ /* 0x000fc6000f8e603f */
[----:B------:R-:W-:Y:S01]  /*1620*/  ISETP.LT.U32.AND P1, PT, R7, 0x20, P1 ;  /* 0x000000200700780c */ /* 0x000fe20000f21070 */
[----:B------:R-:W-:Y:S01]  /*1630*/  UMOV UR10, UR18 ;  /* 0x00000012000a7c82 */ /* 0x000fe20008000000 */
[----:B------:R-:W-:-:S05]  /*1640*/  UIADD3 UR8, UR8, 0x6000, URZ ;  /* 0x0000600008087890 */ /* 0x000fca000fffe03f */
[----:B------:R-:W-:Y:S01]  /*1650*/  VOTEU.ANY UP0, P0 ;  /* 0x00000000003f7886 */ /* 0x000fe20000000100 */
[----:B------:R-:W-:Y:S01]  /*1660*/  VOTEU.ANY UP2, P0 ;  /* 0x00000000003f7886 */ /* 0x000fe20000040100 */
[----:B------:R1:W-:Y:S01]  /*1670*/  @!P2 SYNCS.ARRIVE.TRANS64 RZ, [UR20+0x9000], R2 ;  /* 0x00900002ffffa9a7 */ /* 0x0003e20008000014 */
[----:B------:R4:W-:Y:S06]  /*1680*/  MEMBAR.ALL.CTA ;  /* 0x0000000000007992 */ /* 0x0009ec0000008000 */
[----:B----4-:R-:W4:Y:S01]  /*1690*/  FENCE.VIEW.ASYNC.S ;  /* 0x00000000000073c6 */ /* 0x010f220000000000 */
[----:B------:R-:W-:Y:S01]  /*16a0*/  @UP0 UIADD3 UR17, UR20, 0x9000, URZ ;  /* 0x0000900014110890 */ /* 0x000fe2000fffe03f */
[----:B--2---:R-:W-:Y:S01]  /*16b0*/  @UP0 UMOV UR6, UR24 ;  /* 0x0000001800060c82 */ /* 0x004fe20008000000 */
[----:B------:R-:W-:Y:S01]  /*16c0*/  @UP0 UMOV UR7, UR25 ;  /* 0x0000001900070c82 */ /* 0x000fe20008000000 */
[----:B----4-:R-:W-:Y:S01]  /*16d0*/  VOTEU.ANY UP1, P1 ;  /* 0x00000000003f7886 */ /* 0x010fe20000820100 */
[----:B------:R-:W-:Y:S01]  /*16e0*/  VOTEU.ANY UP3, P1 ;  /* 0x00000000003f7886 */ /* 0x000fe20000860100 */
[----:B-1----:R-:W-:-:S03]  /*16f0*/  IMAD.U32 R2, RZ, RZ, UR4 ;  /* 0x00000004ff027e24 */ /* 0x002fc6000f8e00ff */
[----:B------:R-:W-:Y:S01]  /*1700*/  @UP1 UIADD3 UR9, UR20, 0x9000, URZ ;  /* 0x0000900014091890 */ /* 0x000fe2000fffe03f */
[----:B------:R-:W-:Y:S01]  /*1710*/  @UP1 UMOV UR14, UR26 ;  /* 0x0000001a000e1c82 */ /* 0x000fe20008000000 */
[----:B------:R-:W-:Y:S01]  /*1720*/  @UP1 UMOV UR15, UR27 ;  /* 0x0000001b000f1c82 */ /* 0x000fe20008000000 */
[----:B------:R-:W-:Y:S01]  /*1730*/  SHF.L.U32 R2, R2, 0x1f, RZ ;  /* 0x0000001f02027819 */ /* 0x000fe200000006ff */
[----:B------:R-:W-:Y:S06]  /*1740*/  BAR.SYNC.DEFER_BLOCKING 0x0 ;  /* 0x0000000000007b1d */ /* 0x000fec0000010000 */
[----:B------:R1:W-:Y:S02]  /*1750*/  @UP2 UTMALDG.2D [UR16], [UR6] ;  /* 0x00000010060025b4 */ /* 0x0003e40008008000 */
[----:B------:R-:W-:Y:S06]  /*1760*/  BAR.SYNC.DEFER_BLOCKING 0x0 ;  /* 0x0000000000007b1d */ /* 0x000fec0000010000 */
[----:B------:R1:W-:Y:S02]  /*1770*/  @UP3 UTMALDG.2D [UR8], [UR14] ;  /* 0x000000080e0035b4 */ /* 0x0003e40008008000 */
[----:B------:R-:W-:Y:S06]  /*1780*/  BAR.SYNC.DEFER_BLOCKING 0x0 ;  /* 0x0000000000007b1d */ /* 0x000fec0000010000 */
[----:B------:R-:W2:Y:S02]  /*1790*/  SYNCS.PHASECHK.TRANS64.TRYWAIT P0, [UR20+0x9000], R2 ;  /* 0x00900002ff0075a7 */ /* 0x000ea40008000154 */
[----:B-12---:R-:W-:Y:S05]  /*17a0*/  @!P0 BRA `(.L_x_49) ;  /* 0x0000000400748947 */ /* 0x006fea0003800000 */
.L_x_51:
[----:B------:R-:W-:Y:S01]  /*17b0*/  USHF.L.U32 UR6, UR13, 0x6, URZ ;  /* 0x000000060d067899 */ /* 0x000fe2000800063f */
[----:B------:R-:W-:Y:S02]  /*17c0*/  WARPGROUP.DEPBAR.LE gsb0, 0x0 ;  /* 0x00008000000079c5 */ /* 0x000fe40000010000 */
[----:B------:R-:W-:Y:S01]  /*17d0*/  USHF.R.U32.HI UR8, URZ, 0x4, UR8 ;  /* 0x000000043f087899 */ /* 0x000fe20008011608 */
[----:B------:R-:W-:Y:S01]  /*17e0*/  WARPGROUP.ARRIVE ;  /* 0x00000000000079c5 */ /* 0x000fe20000000000 */
[----:B------:R-:W-:Y:S01]  /*17f0*/  ULOP3.LUT UR6, UR6, 0x100, URZ, 0xc0, !UPT ;  /* 0x0000010006067892 */ /* 0x000fe2000f8ec03f */
[----:B------:R-:W1:Y:S01]  /*1800*/  LDC R2, c[0x0][0x230] ;  /* 0x00008c00ff027b82 */ /* 0x000e620000000800 */
[----:B------:R-:W-:Y:S02]  /*1810*/  USGXT.U32 UR8, UR8, 0xe ;  /* 0x0000000e0808789a */ /* 0x000fe40008000000 */
[----:B------:R-:W-:Y:S01]  /*1820*/  ULEA.HI UR6, UR16, UR6, URZ, 0x1c ;  /* 0x0000000610067291 */ /* 0x000fe2000f8fe03f */
[----:B------:R-:W-:Y:S01]  /*1830*/  UMOV UR21, 0x80000020 ;  /* 0x8000002000157882 */ /* 0x000fe20000000000 */
[----:B------:R-:W-:-:S02]  /*1840*/  UMOV UR23, 0x80000020 ;  /* 0x8000002000177882 */ /* 0x000fc40000000000 */
[----:B------:R-:W-:Y:S01]  /*1850*/  ULOP3.LUT UR6, UR6, 0x3fff, URZ, 0xc0, !UPT ;  /* 0x00003fff06067892 */ /* 0x000fe2000f8ec03f */
[----:B------:R-:W-:Y:S01]  /*1860*/  UMOV UR22, UR8 ;  /* 0x0000000800167c82 */ /* 0x000fe20008000000 */
[----:B------:R-:W-:Y:S01]  /*1870*/  UIADD3 UR18, UR18, 0x40, URZ ;  /* 0x0000004012127890 */ /* 0x000fe2000fffe03f */
[----:B------:R-:W-:Y:S01]  /*1880*/  UMOV UR7, URZ ;  /* 0x0000003f00077c82 */ /* 0x000fe20008000000 */
[----:B------:R-:W-:-:S03]  /*1890*/  UIADD3 UR5, UR5, 0x1, URZ ;  /* 0x0000000105057890 */ /* 0x000fc6000fffe03f */
[----:B------:R-:W-:Y:S01]  /*18a0*/  UMOV UR20, UR6 ;  /* 0x0000000600147c82 */ /* 0x000fe20008000000 */
[----:B------:R-:W-:Y:S01]  /*18b0*/  UMOV UR9, URZ ;  /* 0x0000003f00097c82 */ /* 0x000fe20008000000 */
[----:B------:R-:W-:Y:S01]  /*18c0*/  QGMMA.64x64x32.F32.E4M3.E4M3 R24, gdesc[UR20], R24 ;  /* 0x00e00000141879f3 */ /* 0x000fe20008700818 */
[----:B------:R-:W-:Y:S01]  /*18d0*/  UMOV UR22, 0xfffffffe ;  /* 0xfffffffe00167882 */ /* 0x000fe20000000000 */
[----:B------:R-:W-:Y:S01]  /*18e0*/  UMOV UR23, 0x7fffffdf ;  /* 0x7fffffdf00177882 */ /* 0x000fe20000000000 */
[----:B------:R-:W-:Y:S02]  /*18f0*/  UISETP.NE.U32.AND UP0, UPT, UR5, 0x3, UPT ;  /* 0x000000030500788c */ /* 0x000fe4000bf05070 */
[----:B------:R-:W-:Y:S01]  /*1900*/  UIADD3.64 UR20, UR6, -UR22, URZ ;  /* 0x8000001606147297 */ /* 0x000fe2000fffe03f */
[----:B-1----:R-:W-:Y:S01]  /*1910*/  ISETP.LE.AND P0, PT, R2, UR18, PT ;  /* 0x0000001202007c0c */ /* 0x002fe2000bf03270 */
[----:B------:R-:W-:Y:S02]  /*1920*/  UIADD3.64 UR22, UR8, -UR22, URZ ;  /* 0x8000001608167297 */ /* 0x000fe4000fffe03f */
[----:B------:R-:W-:-:S02]  /*1930*/  USEL UR6, URZ, 0x1, UP0 ;  /* 0x000000013f067887 */ /* 0x000fc40008000000 */
[----:B------:R-:W-:Y:S02]  /*1940*/  USEL UR5, UR5, URZ, UP0 ;  /* 0x0000003f05057287 */ /* 0x000fe40008000000 */
[----:B------:R-:W-:-:S03]  /*1950*/  ULOP3.LUT UR4, UR4, UR6, URZ, 0x3c, !UPT ;  /* 0x0000000604047292 */ /* 0x000fc6000f8e3c3f */
[----:B------:R-:W-:Y:S03]  /*1960*/  QGMMA.64x64x32.F32.E4M3.E4M3 R24, gdesc[UR20], R24, gsb0 ;  /* 0x00e00000141879f3 */ /* 0x000fe60008000818 */
[----:B------:R-:W-:Y:S06]  /*1970*/  @!P0 BRA `(.L_x_50) ;  /* 0xfffffffc00088947 */ /* 0x000fec000383ffff */
.L_x_48:
[----:B------:R-:W-:Y:S02]  /*1980*/  WARPGROUP.DEPBAR.LE gsb0, 0x0 ;  /* 0x00008000000079c5 */ /* 0x000fe40000010000 */
[----:B----4-:R-:W-:Y:S01]  /*1990*/  BAR.SYNC.DEFER_BLOCKING 0x0 ;  /* 0x0000000000007b1d */ /* 0x010fe20000010000 */
[C---:B-1----:R-:W-:Y:S01]  /*19a0*/  IMAD.SHL.U32 R2, R0.reuse, 0x20, RZ ;  /* 0x0000002000027824 */ /* 0x042fe200078e00ff */
[----:B------:R-:W-:Y:S01]  /*19b0*/  ELECT P0, URZ, PT ;  /* 0x00000000003f782f */ /* 0x000fe20003800000 */
[C---:B---3--:R-:W-:Y:S01]  /*19c0*/  IMAD.SHL.U32 R3, R0.reuse, 0x10, RZ ;  /* 0x0000001000037824 */ /* 0x048fe200078e00ff */
[----:B------:R-:W-:Y:S01]  /*19d0*/  F2FP.SATFINITE.E4M3.F32.PACK_AB_MERGE_C R24, R25, R24, RZ ;  /* 0x000000181918723e */ /* 0x000fe200048070ff */
[----:B------:R-:W-:Y:S01]  /*19e0*/  IMAD.SHL.U32 R0, R0, 0x2, RZ ;  /* 0x0000000200007824 */ /* 0x000fe200078e00ff */
[----:B------:R-:W-:Y:S01]  /*19f0*/  LOP3.LUT R2, R2, 0x1c00, RZ, 0xc0, !PT ;  /* 0x00001c0002027812 */ /* 0x000fe200078ec0ff */
[----:B------:R-:W-:Y:S01]  /*1a00*/  UMOV UR13, UR11 ;  /* 0x0000000b000d7c82 */ /* 0x000fe20008000000 */
[----:B------:R-:W-:Y:S01]  /*1a10*/  F2FP.SATFINITE.E4M3.F32.PACK_AB_MERGE_C R26, R27, R26, RZ ;  /* 0x0000001a1b1a723e */ /* 0x000fe200048070ff */
[----:B------:R-:W-:Y:S01]  /*1a20*/  UMOV UR14, UR19 ;  /* 0x00000013000e7c82 */ /* 0x000fe20008000000 */
[----:B------:R-:W-:-:S02]  /*1a30*/  LOP3.LUT R3, R2, 0x1c0, R3, 0xf8, !PT ;  /* 0x000001c002037812 */ /* 0x000fc400078ef803 */
[----:B------:R-:W-:Y:S02]  /*1a40*/  F2FP.SATFINITE.E4M3.F32.PACK_AB_MERGE_C R28, R29, R28, RZ ;  /* 0x0000001c1d1c723e */ /* 0x000fe400048070ff */
[----:B------:R-:W-:Y:S02]  /*1a50*/  LOP3.LUT R3, R3, 0x36, R0, 0xf8, !PT ;  /* 0x0000003603037812 */ /* 0x000fe400078ef800 */
[----:B------:R-:W-:Y:S02]  /*1a60*/  F2FP.SATFINITE.E4M3.F32.PACK_AB_MERGE_C R30, R31, R30, RZ ;  /* 0x0000001e1f1e723e */ /* 0x000fe400048070ff */
[----:B------:R-:W-:Y:S02]  /*1a70*/  F2FP.SATFINITE.E4M3.F32.PACK_AB_MERGE_C R32, R33, R32, RZ ;  /* 0x000000202120723e */ /* 0x000fe400048070ff */
[----:B------:R-:W-:Y:S02]  /*1a80*/  F2FP.SATFINITE.E4M3.F32.PACK_AB_MERGE_C R34, R35, R34, RZ ;  /* 0x000000222322723e */ /* 0x000fe400048070ff */
[----:B------:R-:W-:Y:S01]  /*1a90*/  F2FP.SATFINITE.E4M3.F32.PACK_AB_MERGE_C R36, R37, R36, RZ ;  /* 0x000000242524723e */ /* 0x000fe200048070ff */
[----:B------:R-:W1:Y:S02]  /*1aa0*/  @!P2 SYNCS.CCTL.IV [UR12+0x9000] ;  /* 0x00900000ff00a9b1 */ /* 0x000e64000800000c */
[----:B-1----:R-:W-:Y:S01]  /*1ab0*/  BAR.SYNC.DEFER_BLOCKING 0x0 ;  /* 0x0000000000007b1d */ /* 0x002fe20000010000 */
[----:B------:R-:W-:-:S02]  /*1ac0*/  F2FP.SATFINITE.E4M3.F32.PACK_AB_MERGE_C R38, R39, R38, RZ ;  /* 0x000000262726723e */ /* 0x000fc400048070ff */
[----:B------:R-:W-:Y:S02]  /*1ad0*/  ISETP.LT.U32.AND P0, PT, R7, 0x20, P0 ;  /* 0x000000200700780c */ /* 0x000fe40000701070 */
[----:B------:R-:W-:Y:S02]  /*1ae0*/  LOP3.LUT R5, R3, 0x10, RZ, 0x3c, !PT ;  /* 0x0000001003057812 */ /* 0x000fe400078e3cff */
[----:B------:R-:W-:Y:S02]  /*1af0*/  F2FP.SATFINITE.E4M3.F32.PACK_AB_MERGE_C R40, R41, R40, RZ ;  /* 0x000000282928723e */ /* 0x000fe400048070ff */
[----:B------:R-:W-:Y:S02]  /*1b00*/  F2FP.SATFINITE.E4M3.F32.PACK_AB_MERGE_C R42, R43, R42, RZ ;  /* 0x0000002a2b2a723e */ /* 0x000fe400048070ff */
[----:B------:R-:W-:Y:S02]  /*1b10*/  F2FP.SATFINITE.E4M3.F32.PACK_AB_MERGE_C R44, R45, R44, RZ ;  /* 0x0000002c2d2c723e */ /* 0x000fe400048070ff */
[----:B------:R-:W-:-:S02]  /*1b20*/  F2FP.SATFINITE.E4M3.F32.PACK_AB_MERGE_C R46, R47, R46, RZ ;  /* 0x0000002e2f2e723e */ /* 0x000fc400048070ff */
[----:B------:R-:W-:Y:S01]  /*1b30*/  LOP3.LUT R7, R3, 0x20, RZ, 0x3c, !PT ;  /* 0x0000002003077812 */ /* 0x000fe200078e3cff */
[----:B------:R-:W-:Y:S01]  /*1b40*/  VOTEU.ANY UP0, P0 ;  /* 0x00000000003f7886 */ /* 0x000fe20000000100 */
[----:B------:R-:W-:Y:S01]  /*1b50*/  F2FP.SATFINITE.E4M3.F32.PACK_AB_MERGE_C R48, R49, R48, RZ ;  /* 0x000000303130723e */ /* 0x000fe200048070ff */
[----:B------:R-:W-:Y:S01]  /*1b60*/  VOTEU.ANY UP1, P0 ;  /* 0x00000000003f7886 */ /* 0x000fe20000020100 */
[----:B------:R-:W-:Y:S02]  /*1b70*/  F2FP.SATFINITE.E4M3.F32.PACK_AB_MERGE_C R50, R51, R50, RZ ;  /* 0x000000323332723e */ /* 0x000fe400048070ff */
[----:B------:R-:W-:Y:S01]  /*1b80*/  F2FP.SATFINITE.E4M3.F32.PACK_AB_MERGE_C R52, R53, R52, RZ ;  /* 0x000000343534723e */ /* 0x000fe200048070ff */
[----:B--2---:R-:W-:Y:S01]  /*1b90*/  @UP0 UMOV UR6, UR28 ;  /* 0x0000001c00060c82 */ /* 0x004fe20008000000 */
[----:B------:R-:W-:Y:S01]  /*1ba0*/  F2FP.SATFINITE.E4M3.F32.PACK_AB_MERGE_C R54, R55, R54, RZ ;  /* 0x000000363736723e */ /* 0x000fe200048070ff */
[----:B------:R-:W1:Y:S02]  /*1bb0*/  @!P2 SYNCS.CCTL.IV [UR12+0x9008] ;  /* 0x00900800ff00a9b1 */ /* 0x000e64000800000c */
[----:B-1----:R-:W-:Y:S01]  /*1bc0*/  BAR.SYNC.DEFER_BLOCKING 0x0 ;  /* 0x0000000000007b1d */ /* 0x002fe20000010000 */
[----:B------:R-:W-:-:S05]  /*1bd0*/  LOP3.LUT R9, R3, 0x30, RZ, 0x3c, !PT ;  /* 0x0000003003097812 */ /* 0x000fca00078e3cff */
[----:B------:R-:W-:Y:S01]  /*1be0*/  @UP0 UMOV UR7, UR29 ;  /* 0x0000001d00070c82 */ /* 0x000fe20008000000 */
[----:B------:R-:W1:Y:S02]  /*1bf0*/  @!P2 SYNCS.CCTL.IV [UR12+0x9010] ;  /* 0x00901000ff00a9b1 */ /* 0x000e64000800000c */
[----:B-1----:R-:W-:Y:S04]  /*1c00*/  STS.U16 [R3+UR12], R24 ;  /* 0x0000001803007988 */ /* 0x002fe8000800040c */
[----:B------:R-:W-:Y:S04]  /*1c10*/  STS.U16 [R3+UR12+0x200], R26 ;  /* 0x0002001a03007988 */ /* 0x000fe8000800040c */
[----:B------:R-:W-:Y:S04]  /*1c20*/  STS.U16 [R3+UR12+0x8], R28 ;  /* 0x0000081c03007988 */ /* 0x000fe8000800040c */
[----:B------:R-:W-:Y:S04]  /*1c30*/  STS.U16 [R3+UR12+0x208], R30 ;  /* 0x0002081e03007988 */ /* 0x000fe8000800040c */
[----:B------:R-:W-:Y:S04]  /*1c40*/  STS.U16 [R5+UR12], R32 ;  /* 0x0000002005007988 */ /* 0x000fe8000800040c */
        /* <DEDUP_REMOVED lines=10> */
[----:B------:R-:W-:Y:S01]  /*1cf0*/  STS.U16 [R9+UR12+0x208], R54 ;  /* 0x0002083609007988 */ /* 0x000fe2000800040c */
[----:B------:R1:W-:Y:S06]  /*1d00*/  MEMBAR.ALL.CTA ;  /* 0x0000000000007992 */ /* 0x0003ec0000008000 */
[----:B-1----:R-:W1:Y:S02]  /*1d10*/  FENCE.VIEW.ASYNC.S ;  /* 0x00000000000073c6 */ /* 0x002e640000000000 */
[----:B-1----:R-:W-:Y:S06]  /*1d20*/  BAR.SYNC.DEFER_BLOCKING 0x0 ;  /* 0x0000000000007b1d */ /* 0x002fec0000010000 */
[----:B------:R1:W-:Y:S01]  /*1d30*/  @UP1 UTMASTG.2D [UR12], [UR6] ;  /* 0x0000000c060013b5 */ /* 0x0003e20008008000 */
[----:B------:R0:W-:Y:S01]  /*1d40*/  UTMACMDFLUSH ;  /* 0x00000000000079b7 */ /* 0x0001e20000000000 */
[----:B------:R-:W-:-:S04]  /*1d50*/  DEPBAR.LE SB0, 0x0 ;  /* 0x000080000000791a */ /* 0x000fc80000000000 */
[----:B------:R-:W-:Y:S06]  /*1d60*/  BAR.SYNC.DEFER_BLOCKING 0x0 ;  /* 0x0000000000007b1d */ /* 0x000fec0000010000 */
[----:B-1----:R-:W-:Y:S05]  /*1d70*/  EXIT ;  /* 0x000000000000794d */ /* 0x002fea0003800000 */
.L_x_49:
[----:B------:R-:W1:Y:S02]  /*1d80*/  SYNCS.PHASECHK.TRANS64.TRYWAIT P0, [UR20+0x9000], R2 ;  /* 0x00900002ff0075a7 */ /* 0x000e640008000154 */
[----:B-1----:R-:W-:Y:S05]  /*1d90*/  @!P0 BRA `(.L_x_49) ;  /* 0xfffffffc00f88947 */ /* 0x002fea000383ffff */
[----:B------:R-:W-:Y:S05]  /*1da0*/  BRA `(.L_x_51) ;  /* 0xfffffff800807947 */ /* 0x000fea000383ffff */
.L_x_52:
[----:B------:R-:W-:-:S00]  /*1db0*/  BRA `(.L_x_52) ;  /* 0xfffffffc00fc7947 */ /* 0x000fc0000383ffff */
[----:B------:R-:W-:-:S00]  /*1dc0*/  NOP ;  /* 0x0000000000007918 */ /* 0x000fc00000000000 */
        /* <DEDUP_REMOVED lines=11> */
.L_x_53:


//--------------------- .nv.shared.gluon_wgmma    --------------------------
	.section	.nv.shared.gluon_wgmma,"aw",@nobits
	.sectionflags	@""
	.align	16
	.zero		1024


//--------------------- .nv.shared.reserved.0     --------------------------
	.section	.nv.shared.reserved.0,"aw",@nobits
	.weak		__nv_reservedSMEM_offset_0_alias
	.size		__nv_reservedSMEM_offset_0_alias, 0, 0
	.other		__nv_reservedSMEM_offset_0_alias,@"STO_CUDA_RESERVED_SHARED STV_DEFAULT"
__nv_reservedSMEM_offset_0_alias:
	.zero		0


//--------------------- .nv.constant0.gluon_wgmma --------------------------
	.section	.nv.constant0.gluon_wgmma,"a",@progbits
	.sectionflags	@""
	.align	4
.nv.constant0.gluon_wgmma:
	.zero		608


//--------------------- SYMBOLS --------------------------

	.type		.nv.reservedSmem.offset0,@object
	.size		.nv.reservedSmem.offset0,0x4
